def attn_fwd(
    Q,
    K,
    V,
    Out,
    Lse,
    sm_scale,
    stride_qz,
    stride_qh,
    stride_qm,
    stride_qk,
    stride_kz,
    stride_kh,
    stride_kn,
    stride_kk,
    stride_vz,
    stride_vh,
    stride_vn,
    stride_vk,
    stride_oz,
    stride_oh,
    stride_om,
    stride_ok,
    seqlen_q,
    seqlen_k,
    BLOCK_M: tl.constexpr,
    BLOCK_N: tl.constexpr,
    HEAD_DIM: tl.constexpr,
    CAUSAL: tl.constexpr,
):
    start_m = tl.program_id(0)
    off_hz = tl.program_id(1)
    q_off = off_hz * stride_qh
    k_off = off_hz * stride_kh
    v_off = off_hz * stride_vh
    offs_m = start_m * BLOCK_M + tl.arange(0, BLOCK_M)
    offs_d = tl.arange(0, HEAD_DIM)
    offs_n = tl.arange(0, BLOCK_N)
    q_ptrs = Q + q_off + offs_m[:, None] * stride_qm + offs_d[None, :] * stride_qk
    k_ptrs = K + k_off + offs_d[:, None] * stride_kk + offs_n[None, :] * stride_kn
    v_ptrs = V + v_off + offs_n[:, None] * stride_vn + offs_d[None, :] * stride_vk
    m_i = tl.full([BLOCK_M], float("-inf"), dtype=tl.float32)
    l_i = tl.zeros([BLOCK_M], dtype=tl.float32) + 1.0
    acc = tl.zeros([BLOCK_M, HEAD_DIM], dtype=tl.float32)
    q = tl.load(q_ptrs)
    acc, l_i, m_i = _attn_fwd_inner(
        acc,
        l_i,
        m_i,
        q,
        k_ptrs,
        v_ptrs,
        sm_scale,
        stride_kn,
        stride_vn,
        start_m,
        seqlen_k,
        BLOCK_M,
        BLOCK_N,
        HEAD_DIM,
        CAUSAL,
    )
    acc = acc / l_i[:, None]
    lse = m_i + tl.math.log2(l_i) / 1.4426950408889634
    o_ptrs = (
        Out
        + off_hz * stride_oh
        + offs_m[:, None] * stride_om
        + offs_d[None, :] * stride_ok
    )
    tl.store(o_ptrs, acc.to(Out.dtype.element_ty))
    tl.store(Lse + off_hz * seqlen_q + offs_m, lse)

# config = {"BLOCK_M": 128, "BLOCK_N": 64, "HEAD_DIM": 16, "arch": "sm_100", "causal": true, "dtype": "bf16", "num_stages": 2, "num_warps": 4}
# arch = sm_100


// ===== COMPILED SASS (sm_100a) =====

	.target	sm_100a

	.elftype	@"ET_EXEC"


//--------------------- .note.nv.tkinfo           --------------------------
	.section	.note.nv.tkinfo,"",@"SHT_NOTE"
	.sectionflags	@"SHF_NOTE_NV_TKINFO"
	.tkinfo
        /*0018*/ 	.word	0x00000081
        /*0030*/ 	.string	""
        /*0030*/ 	.string	"ptxas-blackwell"
        /*0030*/ 	.string	"Cuda compilation tools, release 12.9, V12.9.86"
        /*0030*/ 	.string	"Build cuda_12.9.r12.9/compiler.36037853_0"
        /*0030*/ 	.string	"-v  -suppress-debug-info  -lineinfo  -arch sm_100a "



//--------------------- .note.nv.cuver            --------------------------
	.section	.note.nv.cuver,"",@"SHT_NOTE"
	.sectionflags	@"SHF_NOTE_NV_CUVER"
        /*0018*/ 	.short	0x0001
        /*001a*/ 	.short	0x0064
        /*001c*/ 	.short	0x0001
        /*001e*/ 	.short	0x0000
        /*0020*/ 	.short	0x0001
        /*0022*/ 	.short	0x0000


//--------------------- .nv.info                  --------------------------
	.section	.nv.info,"",@"SHT_CUDA_INFO"
	.align	4


	//----- nvinfo : EIATTR_REGCOUNT
	.align		4
        /*0000*/ 	.byte	0x04, 0x2f
        /*0002*/ 	.short	(.L_5 - .L_4)
	.align		4
.L_4:
        /*0004*/ 	.word	index@(attn_fwd)
        /*0008*/ 	.word	0x000000c9


	//----- nvinfo : EIATTR_FRAME_SIZE
	.align		4
.L_5:
        /*000c*/ 	.byte	0x04, 0x11
        /*000e*/ 	.short	(.L_7 - .L_6)
	.align		4
.L_6:
        /*0010*/ 	.word	index@($__internal_2_$__cuda_sm10x_tcgen05_guardrail_trap_unallocated_columns_being_dealloced)
        /*0014*/ 	.word	0x00000000


	//----- nvinfo : EIATTR_FRAME_SIZE
	.align		4
.L_7:
        /*0018*/ 	.byte	0x04, 0x11
        /*001a*/ 	.short	(.L_9 - .L_8)
	.align		4
.L_8:
        /*001c*/ 	.word	index@($__internal_1_$__cuda_sm10x_tcgen05_guardrail_trap_phase_invalid_during_alloc)
        /*0020*/ 	.word	0x00000000


	//----- nvinfo : EIATTR_FRAME_SIZE
	.align		4
.L_9:
        /*0024*/ 	.byte	0x04, 0x11
        /*0026*/ 	.short	(.L_11 - .L_10)
	.align		4
.L_10:
        /*0028*/ 	.word	index@($__internal_0_$__cuda_sm10x_tcgen05_guardrail_trap_col_being_dealloced_not_returned_by_alloc)
        /*002c*/ 	.word	0x00000000


	//----- nvinfo : EIATTR_FRAME_SIZE
	.align		4
.L_11:
        /*0030*/ 	.byte	0x04, 0x11
        /*0032*/ 	.short	(.L_13 - .L_12)
	.align		4
.L_12:
        /*0034*/ 	.word	index@(attn_fwd)
        /*0038*/ 	.word	0x00000000


	//----- nvinfo : EIATTR_MIN_STACK_SIZE
	.align		4
.L_13:
        /*003c*/ 	.byte	0x04, 0x12
        /*003e*/ 	.short	(.L_15 - .L_14)
	.align		4
.L_14:
        /*0040*/ 	.word	index@(attn_fwd)
        /*0044*/ 	.word	0x00000000
.L_15:


//--------------------- .nv.info.attn_fwd         --------------------------
	.section	.nv.info.attn_fwd,"",@"SHT_CUDA_INFO"
	.sectionflags	@""
	.align	4


	//----- nvinfo : EIATTR_CUDA_API_VERSION
	.align		4
        /*0000*/ 	.byte	0x04, 0x37
        /*0002*/ 	.short	(.L_17 - .L_16)
.L_16:
        /*0004*/ 	.word	0x00000081


	//----- nvinfo : EIATTR_KPARAM_INFO
	.align		4
.L_17:
        /*0008*/ 	.byte	0x04, 0x17
        /*000a*/ 	.short	(.L_19 - .L_18)
.L_18:
        /*000c*/ 	.word	0x00000000
        /*0010*/ 	.short	0x0019
        /*0012*/ 	.short	0x0080
        /*0014*/ 	.byte	0x00, 0xf4, 0x21, 0x00


	//----- nvinfo : EIATTR_KPARAM_INFO
	.align		4
.L_19:
        /*0018*/ 	.byte	0x04, 0x17
        /*001a*/ 	.short	(.L_21 - .L_20)
.L_20:
        /*001c*/ 	.word	0x00000000
        /*0020*/ 	.short	0x0018
        /*0022*/ 	.short	0x0078
        /*0024*/ 	.byte	0x00, 0xf4, 0x21, 0x00


	//----- nvinfo : EIATTR_KPARAM_INFO
	.align		4
.L_21:
        /*0028*/ 	.byte	0x04, 0x17
        /*002a*/ 	.short	(.L_23 - .L_22)
.L_22:
        /*002c*/ 	.word	0x00000000
        /*0030*/ 	.short	0x0017
        /*0032*/ 	.short	0x0070
        /*0034*/ 	.byte	0x00, 0xf0, 0x11, 0x00


	//----- nvinfo : EIATTR_KPARAM_INFO
	.align		4
.L_23:
        /*0038*/ 	.byte	0x04, 0x17
        /*003a*/ 	.short	(.L_25 - .L_24)
.L_24:
        /*003c*/ 	.word	0x00000000
        /*0040*/ 	.short	0x0016
        /*0042*/ 	.short	0x006c
        /*0044*/ 	.byte	0x00, 0xf0, 0x11, 0x00


	//----- nvinfo : EIATTR_KPARAM_INFO
	.align		4
.L_25:
        /*0048*/ 	.byte	0x04, 0x17
        /*004a*/ 	.short	(.L_27 - .L_26)
.L_26:
        /*004c*/ 	.word	0x00000000
        /*0050*/ 	.short	0x0015
        /*0052*/ 	.short	0x0068
        /*0054*/ 	.byte	0x00, 0xf0, 0x11, 0x00


	//----- nvinfo : EIATTR_KPARAM_INFO
	.align		4
.L_27:
        /*0058*/ 	.byte	0x04, 0x17
        /*005a*/ 	.short	(.L_29 - .L_28)
.L_28:
        /*005c*/ 	.word	0x00000000
        /*0060*/ 	.short	0x0014
        /*0062*/ 	.short	0x0064
        /*0064*/ 	.byte	0x00, 0xf0, 0x11, 0x00


	//----- nvinfo : EIATTR_KPARAM_INFO
	.align		4
.L_29:
        /*0068*/ 	.byte	0x04, 0x17
        /*006a*/ 	.short	(.L_31 - .L_30)
.L_30:
        /*006c*/ 	.word	0x00000000
        /*0070*/ 	.short	0x0013
        /*0072*/ 	.short	0x0060
        /*0074*/ 	.byte	0x00, 0xf0, 0x11, 0x00


	//----- nvinfo : EIATTR_KPARAM_INFO
	.align		4
.L_31:
        /*0078*/ 	.byte	0x04, 0x17
        /*007a*/ 	.short	(.L_33 - .L_32)
.L_32:
        /*007c*/ 	.word	0x00000000
        /*0080*/ 	.short	0x0012
        /*0082*/ 	.short	0x005c
        /*0084*/ 	.byte	0x00, 0xf0, 0x11, 0x00


	//----- nvinfo : EIATTR_KPARAM_INFO
	.align		4
.L_33:
        /*0088*/ 	.byte	0x04, 0x17
        /*008a*/ 	.short	(.L_35 - .L_34)
.L_34:
        /*008c*/ 	.word	0x00000000
        /*0090*/ 	.short	0x0011
        /*0092*/ 	.short	0x0058
        /*0094*/ 	.byte	0x00, 0xf0, 0x11, 0x00


	//----- nvinfo : EIATTR_KPARAM_INFO
	.align		4
.L_35:
        /*0098*/ 	.byte	0x04, 0x17
        /*009a*/ 	.short	(.L_37 - .L_36)
.L_36:
        /*009c*/ 	.word	0x00000000
        /*00a0*/ 	.short	0x0010
        /*00a2*/ 	.short	0x0054
        /*00a4*/ 	.byte	0x00, 0xf0, 0x11, 0x00


	//----- nvinfo : EIATTR_KPARAM_INFO
	.align		4
.L_37:
        /*00a8*/ 	.byte	0x04, 0x17
        /*00aa*/ 	.short	(.L_39 - .L_38)
.L_38:
        /*00ac*/ 	.word	0x00000000
        /*00b0*/ 	.short	0x000f
        /*00b2*/ 	.short	0x0050
        /*00b4*/ 	.byte	0x00, 0xf0, 0x11, 0x00


	//----- nvinfo : EIATTR_KPARAM_INFO
	.align		4
.L_39:
        /*00b8*/ 	.byte	0x04, 0x17
        /*00ba*/ 	.short	(.L_41 - .L_40)
.L_40:
        /*00bc*/ 	.word	0x00000000
        /*00c0*/ 	.short	0x000e
        /*00c2*/ 	.short	0x004c
        /*00c4*/ 	.byte	0x00, 0xf0, 0x11, 0x00


	//----- nvinfo : EIATTR_KPARAM_INFO
	.align		4
.L_41:
        /*00c8*/ 	.byte	0x04, 0x17
        /*00ca*/ 	.short	(.L_43 - .L_42)
.L_42:
        /*00cc*/ 	.word	0x00000000
        /*00d0*/ 	.short	0x000d
        /*00d2*/ 	.short	0x0048
        /*00d4*/ 	.byte	0x00, 0xf0, 0x11, 0x00


	//----- nvinfo : EIATTR_KPARAM_INFO
	.align		4
.L_43:
        /*00d8*/ 	.byte	0x04, 0x17
        /*00da*/ 	.short	(.L_45 - .L_44)
.L_44:
        /*00dc*/ 	.word	0x00000000
        /*00e0*/ 	.short	0x000c
        /*00e2*/ 	.short	0x0044
        /*00e4*/ 	.byte	0x00, 0xf0, 0x11, 0x00


	//----- nvinfo : EIATTR_KPARAM_INFO
	.align		4
.L_45:
        /*00e8*/ 	.byte	0x04, 0x17
        /*00ea*/ 	.short	(.L_47 - .L_46)
.L_46:
        /*00ec*/ 	.word	0x00000000
        /*00f0*/ 	.short	0x000b
        /*00f2*/ 	.short	0x0040
        /*00f4*/ 	.byte	0x00, 0xf0, 0x11, 0x00


	//----- nvinfo : EIATTR_KPARAM_INFO
	.align		4
.L_47:
        /*00f8*/ 	.byte	0x04, 0x17
        /*00fa*/ 	.short	(.L_49 - .L_48)
.L_48:
        /*00fc*/ 	.word	0x00000000
        /*0100*/ 	.short	0x000a
        /*0102*/ 	.short	0x003c
        /*0104*/ 	.byte	0x00, 0xf0, 0x11, 0x00


	//----- nvinfo : EIATTR_KPARAM_INFO
	.align		4
.L_49:
        /*0108*/ 	.byte	0x04, 0x17
        /*010a*/ 	.short	(.L_51 - .L_50)
.L_50:
        /*010c*/ 	.word	0x00000000
        /*0110*/ 	.short	0x0009
        /*0112*/ 	.short	0x0038
        /*0114*/ 	.byte	0x00, 0xf0, 0x11, 0x00


	//----- nvinfo : EIATTR_KPARAM_INFO
	.align		4
.L_51:
        /*0118*/ 	.byte	0x04, 0x17
        /*011a*/ 	.short	(.L_53 - .L_52)
.L_52:
        /*011c*/ 	.word	0x00000000
        /*0120*/ 	.short	0x0008
        /*0122*/ 	.short	0x0034
        /*0124*/ 	.byte	0x00, 0xf0, 0x11, 0x00


	//----- nvinfo : EIATTR_KPARAM_INFO
	.align		4
.L_53:
        /*0128*/ 	.byte	0x04, 0x17
        /*012a*/ 	.short	(.L_55 - .L_54)
.L_54:
        /*012c*/ 	.word	0x00000000
        /*0130*/ 	.short	0x0007
        /*0132*/ 	.short	0x0030
        /*0134*/ 	.byte	0x00, 0xf0, 0x11, 0x00


	//----- nvinfo : EIATTR_KPARAM_INFO
	.align		4
.L_55:
        /*0138*/ 	.byte	0x04, 0x17
        /*013a*/ 	.short	(.L_57 - .L_56)
.L_56:
        /*013c*/ 	.word	0x00000000
        /*0140*/ 	.short	0x0006
        /*0142*/ 	.short	0x002c
        /*0144*/ 	.byte	0x00, 0xf0, 0x11, 0x00


	//----- nvinfo : EIATTR_KPARAM_INFO
	.align		4
.L_57:
        /*0148*/ 	.byte	0x04, 0x17
        /*014a*/ 	.short	(.L_59 - .L_58)
.L_58:
        /*014c*/ 	.word	0x00000000
        /*0150*/ 	.short	0x0005
        /*0152*/ 	.short	0x0028
        /*0154*/ 	.byte	0x00, 0xf0, 0x11, 0x00


	//----- nvinfo : EIATTR_KPARAM_INFO
	.align		4
.L_59:
        /*0158*/ 	.byte	0x04, 0x17
        /*015a*/ 	.short	(.L_61 - .L_60)
.L_60:
        /*015c*/ 	.word	0x00000000
        /*0160*/ 	.short	0x0004
        /*0162*/ 	.short	0x0020
        /*0164*/ 	.byte	0x00, 0xf4, 0x21, 0x00


	//----- nvinfo : EIATTR_KPARAM_INFO
	.align		4
.L_61:
        /*0168*/ 	.byte	0x04, 0x17
        /*016a*/ 	.short	(.L_63 - .L_62)
.L_62:
        /*016c*/ 	.word	0x00000000
        /*0170*/ 	.short	0x0003
        /*0172*/ 	.short	0x0018
        /*0174*/ 	.byte	0x00, 0xf4, 0x21, 0x00


	//----- nvinfo : EIATTR_KPARAM_INFO
	.align		4
.L_63:
        /*0178*/ 	.byte	0x04, 0x17
        /*017a*/ 	.short	(.L_65 - .L_64)
.L_64:
        /*017c*/ 	.word	0x00000000
        /*0180*/ 	.short	0x0002
        /*0182*/ 	.short	0x0010
        /*0184*/ 	.byte	0x00, 0xf4, 0x21, 0x00


	//----- nvinfo : EIATTR_KPARAM_INFO
	.align		4
.L_65:
        /*0188*/ 	.byte	0x04, 0x17
        /*018a*/ 	.short	(.L_67 - .L_66)
.L_66:
        /*018c*/ 	.word	0x00000000
        /*0190*/ 	.short	0x0001
        /*0192*/ 	.short	0x0008
        /*0194*/ 	.byte	0x00, 0xf4, 0x21, 0x00


	//----- nvinfo : EIATTR_KPARAM_INFO
	.align		4
.L_67:
        /*0198*/ 	.byte	0x04, 0x17
        /*019a*/ 	.short	(.L_69 - .L_68)
.L_68:
        /*019c*/ 	.word	0x00000000
        /*01a0*/ 	.short	0x0000
        /*01a2*/ 	.short	0x0000
        /*01a4*/ 	.byte	0x00, 0xf4, 0x21, 0x00


	//----- nvinfo : EIATTR_AT_ENTRY_FRAGMENTS
	.align		4
.L_69:
        /*01a8*/ 	.byte	0x04, 0x4f
        /*01aa*/ 	.short	(.L_71 - .L_70)


	//   ....[0]....
.L_70:
        /*01ac*/ 	.word	0x00000004


	//----- nvinfo : EIATTR_RESERVED_SMEM_USED
	.align		4
.L_71:
        /*01b0*/ 	.byte	0x01, 0x41
	.zero		2


	//----- nvinfo : EIATTR_SPARSE_MMA_MASK
	.align		4
        /*01b4*/ 	.byte	0x03, 0x50
        /*01b6*/ 	.short	0x0000


	//----- nvinfo : EIATTR_TCGEN05_1CTA_USED
	.align		4
        /*01b8*/ 	.byte	0x01, 0x51
	.zero		2


	//----- nvinfo : EIATTR_MAXREG_COUNT
	.align		4
        /*01bc*/ 	.byte	0x03, 0x1b
        /*01be*/ 	.short	0x00ff


	//----- nvinfo : EIATTR_NUM_BARRIERS
	.align		4
        /*01c0*/ 	.byte	0x02, 0x4c
        /*01c2*/ 	.byte	0x01
	.zero		1


	//----- nvinfo : EIATTR_INT_WARP_WIDE_INSTR_OFFSETS
	.align		4
        /*01c4*/ 	.byte	0x04, 0x31
        /*01c6*/ 	.short	(.L_73 - .L_72)


	//   ....[0]....
.L_72:
        /*01c8*/ 	.word	0x00000d40


	//   ....[1]....
        /*01cc*/ 	.word	0x00000d50


	//   ....[2]....
        /*01d0*/ 	.word	0x00000fc0


	//   ....[3]....
        /*01d4*/ 	.word	0x00001070


	//   ....[4]....
        /*01d8*/ 	.word	0x00004910


	//   ....[5]....
        /*01dc*/ 	.word	0x00008d20


	//   ....[6]....
        /*01e0*/ 	.word	0x00008d70


	//----- nvinfo : EIATTR_COOP_GROUP_MASK_REGIDS
	.align		4
.L_73:
        /*01e4*/ 	.byte	0x04, 0x29
        /*01e6*/ 	.short	(.L_75 - .L_74)


	//   ....[0]....
.L_74:
        /*01e8*/ 	.word	0xffffffff


	//   ....[1]....
        /*01ec*/ 	.word	0xffffffff


	//   ....[2]....
        /*01f0*/ 	.word	0xffffffff


	//   ....[3]....
        /*01f4*/ 	.word	0xffffffff


	//----- nvinfo : EIATTR_COOP_GROUP_INSTR_OFFSETS
	.align		4
.L_75:
        /*01f8*/ 	.byte	0x04, 0x28
        /*01fa*/ 	.short	(.L_77 - .L_76)


	//   ....[0]....
.L_76:
        /*01fc*/ 	.word	0x00000050


	//   ....[1]....
        /*0200*/ 	.word	0x00000310


	//   ....[2]....
        /*0204*/ 	.word	0x00008bb0


	//   ....[3]....
        /*0208*/ 	.word	0x00008e20


	//----- nvinfo : EIATTR_VRC_CTA_INIT_COUNT
	.align		4
.L_77:
        /*020c*/ 	.byte	0x02, 0x4a
        /*020e*/ 	.byte	0x80
	.zero		1


	//----- nvinfo : EIATTR_MBARRIER_INSTR_OFFSETS
	.align		4
        /*0210*/ 	.byte	0x04, 0x39
        /*0212*/ 	.short	(.L_79 - .L_78)


	//   ....[0]....
.L_78:
        /*0214*/ 	.word	0x00000ef0
        /*0218*/ 	.word	0x000000ff
        /*021c*/ 	.word	0x00002800
        /*0220*/ 	.short	0x0100
        /*0222*/ 	.byte	0x08
	.zero		1


	//   ....[1]....
        /*0224*/ 	.word	0x00001060
        /*0228*/ 	.word	0x000000ff
        /*022c*/ 	.word	0x00002808
        /*0230*/ 	.short	0x0100
        /*0232*/ 	.byte	0x08
	.zero		1


	//   ....[2]....
        /*0234*/ 	.word	0x00001130
        /*0238*/ 	.word	0x000000ff
        /*023c*/ 	.word	0x00001800
        /*0240*/ 	.short	0x0100
        /*0242*/ 	.byte	0x08
	.zero		1


	//   ....[3]....
        /*0244*/ 	.word	0x00001270
        /*0248*/ 	.word	0x000000ff
        /*024c*/ 	.word	0x00001800
        /*0250*/ 	.short	0x010a
        /*0252*/ 	.byte	0x08
	.zero		1


	//   ....[4]....
        /*0254*/ 	.word	0x00001300
        /*0258*/ 	.word	0x000000ff
        /*025c*/ 	.word	0x00001800
        /*0260*/ 	.short	0x0108
        /*0262*/ 	.byte	0x08
	.zero		1


	//   ....[5]....
        /*0264*/ 	.word	0x00004b60
        /*0268*/ 	.word	0x000000ff
        /*026c*/ 	.word	0x00002810
        /*0270*/ 	.short	0x0100
        /*0272*/ 	.byte	0x08
	.zero		1


	//   ....[6]....
        /*0274*/ 	.word	0x00004de0
        /*0278*/ 	.word	0x000000ff
        /*027c*/ 	.word	0x00002810
        /*0280*/ 	.short	0x010a
        /*0282*/ 	.byte	0x08
	.zero		1


	//   ....[7]....
        /*0284*/ 	.word	0x00005140
        /*0288*/ 	.word	0x000000ff
        /*028c*/ 	.word	0x00002810
        /*0290*/ 	.short	0x0108
        /*0292*/ 	.byte	0x08
	.zero		1


	//   ....[8]....
        /*0294*/ 	.word	0x00006680
        /*0298*/ 	.word	0x000000ff
        /*029c*/ 	.word	0x00000000
        /*02a0*/ 	.short	0x010a
        /*02a2*/ 	.byte	0x0b
	.zero		1


	//   ....[9]....
        /*02a4*/ 	.word	0x00007f40
        /*02a8*/ 	.word	0x000000ff
        /*02ac*/ 	.word	0x00000000
        /*02b0*/ 	.short	0x010a
        /*02b2*/ 	.byte	0x0b
	.zero		1


	//   ....[10]....
        /*02b4*/ 	.word	0x00008090
        /*02b8*/ 	.word	0x000000ff
        /*02bc*/ 	.word	0x00002800
        /*02c0*/ 	.short	0x0108
        /*02c2*/ 	.byte	0x08
	.zero		1


	//   ....[11]....
        /*02c4*/ 	.word	0x000081f0
        /*02c8*/ 	.word	0x000000ff
        /*02cc*/ 	.word	0x00002808
        /*02d0*/ 	.short	0x0108
        /*02d2*/ 	.byte	0x08
	.zero		1


	//   ....[12]....
        /*02d4*/ 	.word	0x00008e40
        /*02d8*/ 	.word	0x000000ff
        /*02dc*/ 	.word	0x00001800
        /*02e0*/ 	.short	0x010a
        /*02e2*/ 	.byte	0x08
	.zero		1


	//   ....[13]....
        /*02e4*/ 	.word	0x00008e70
        /*02e8*/ 	.word	0x000000ff
        /*02ec*/ 	.word	0x00002810
        /*02f0*/ 	.short	0x010a
        /*02f2*/ 	.byte	0x08
	.zero		1


	//   ....[14]....
        /*02f4*/ 	.word	0x00008ea0
        /*02f8*/ 	.word	0x000000ff
        /*02fc*/ 	.word	0x00000000
        /*0300*/ 	.short	0x010a
        /*0302*/ 	.byte	0x0b
	.zero		1


	//   ....[15]....
        /*0304*/ 	.word	0x00008ed0
        /*0308*/ 	.word	0x000000ff
        /*030c*/ 	.word	0x00000000
        /*0310*/ 	.short	0x010a
        /*0312*/ 	.byte	0x0b
	.zero		1


	//----- nvinfo : EIATTR_NUM_MBARRIERS
	.align		4
.L_79:
        /*0314*/ 	.byte	0x03, 0x38
        /*0316*/ 	.short	0xffff


	//----- nvinfo : EIATTR_EXIT_INSTR_OFFSETS
	.align		4
        /*0318*/ 	.byte	0x04, 0x1c
        /*031a*/ 	.short	(.L_81 - .L_80)


	//   ....[0]....
.L_80:
        /*031c*/ 	.word	0x00008e30


	//----- nvinfo : EIATTR_REQNTID
	.align		4
.L_81:
        /*0320*/ 	.byte	0x04, 0x10
        /*0322*/ 	.short	(.L_83 - .L_82)
.L_82:
        /*0324*/ 	.word	0x00000080
        /*0328*/ 	.word	0x00000001
        /*032c*/ 	.word	0x00000001


	//----- nvinfo : EIATTR_CRS_STACK_SIZE
	.align		4
.L_83:
        /*0330*/ 	.byte	0x04, 0x1e
        /*0332*/ 	.short	(.L_85 - .L_84)
.L_84:
        /*0334*/ 	.word	0x00000000


	//----- nvinfo : EIATTR_CBANK_PARAM_SIZE
	.align		4
.L_85:
        /*0338*/ 	.byte	0x03, 0x19
        /*033a*/ 	.short	0x0088


	//----- nvinfo : EIATTR_PARAM_CBANK
	.align		4
        /*033c*/ 	.byte	0x04, 0x0a
        /*033e*/ 	.short	(.L_87 - .L_86)
	.align		4
.L_86:
        /*0340*/ 	.word	index@(.nv.constant0.attn_fwd)
        /*0344*/ 	.short	0x0380
        /*0346*/ 	.short	0x0088


	//----- nvinfo : EIATTR_SW_WAR
	.align		4
.L_87:
        /*0348*/ 	.byte	0x04, 0x36
        /*034a*/ 	.short	(.L_89 - .L_88)
.L_88:
        /*034c*/ 	.word	0x00000008
.L_89:


//--------------------- .nv.compat                --------------------------
	.section	.nv.compat,"",@"SHT_CUDA_COMPAT_INFO"
	.align	4
        /*0000*/ 	.byte	0x02, 0x02, 0x02, 0x00, 0x02, 0x05, 0x05, 0x00, 0x02, 0x03, 0x00, 0x00, 0x02, 0x06, 0x01, 0x00


//--------------------- .nv.callgraph             --------------------------
	.section	.nv.callgraph,"",@"SHT_CUDA_CALLGRAPH"
	.align	4
	.sectionentsize	8
	.align		4
        /*0000*/ 	.word	0x00000000
	.align		4
        /*0004*/ 	.word	0xffffffff
	.align		4
        /*0008*/ 	.word	0x00000000
	.align		4
        /*000c*/ 	.word	0xfffffffe
	.align		4
        /*0010*/ 	.word	0x00000000
	.align		4
        /*0014*/ 	.word	0xfffffffd
	.align		4
        /*0018*/ 	.word	0x00000000
	.align		4
        /*001c*/ 	.word	0xfffffffc


//--------------------- .nv.constant4             --------------------------
	.section	.nv.constant4,"a",@progbits
	.align	8
	.align		8
.nv.constant4:
        /*0000*/ 	.dword	_$_str


//--------------------- .text.attn_fwd            --------------------------
	.section	.text.attn_fwd,"ax",@progbits
	.align	128
        .global         attn_fwd
        .type           attn_fwd,@function
        .size           attn_fwd,(.L_x_31 - attn_fwd)
        .other          attn_fwd,@"STO_CUDA_ENTRY STV_DEFAULT"
attn_fwd:
.text.attn_fwd:
[----:B------:R-:W0:Y:S01]  /*0000*/  LDC R1, c[0x0][0x37c] ;  /* 0x0000df00ff017b82 */ /* 0x000e220000000800 */
[----:B------:R-:W1:Y:S02]  /*0010*/  S2R R69, SR_TID.X ;  /* 0x0000000000457919 */ /* 0x000e640000002100 */
[----:B-1----:R-:W-:-:S13]  /*0020*/  ISETP.GE.U32.AND P4, PT, R69, 0x20, PT ;  /* 0x000000204500780c */ /* 0x002fda0003f86070 */
[----:B------:R-:W-:Y:S05]  /*0030*/  @P4 BRA `(.L_x_0) ;  /* 0x0000000000b84947 */ /* 0x000fea0003800000 */
[----:B------:R-:W1:Y:S01]  /*0040*/  S2UR UR6, SR_CgaCtaId ;  /* 0x00000000000679c3 */ /* 0x000e620000008800 */
[----:B------:R-:W-:Y:S01]  /*0050*/  NOP ;  /* 0x0000000000007918 */ /* 0x000fe20000000000 */
[----:B------:R-:W-:Y:S02]  /*0060*/  UMOV UR4, 0x40 ;  /* 0x0000004000047882 */ /* 0x000fe40000000000 */
[----:B-1----:R-:W-:-:S09]  /*0070*/  ULEA UR4, UR6, UR4, 0x18 ;  /* 0x0000000406047291 */ /* 0x002fd2000f8ec0ff */
[----:B------:R-:W1:Y:S01]  /*0080*/  LDS.U8 R0, [UR4] ;  /* 0x00000004ff007984 */ /* 0x000e620008000000 */
[----:B------:R-:W-:Y:S02]  /*0090*/  UMOV UR4, 0x400 ;  /* 0x0000040000047882 */ /* 0x000fe40000000000 */
[----:B------:R-:W-:Y:S01]  /*00a0*/  ULEA UR4, UR6, UR4, 0x18 ;  /* 0x0000000406047291 */ /* 0x000fe2000f8ec0ff */
[----:B-1----:R-:W-:-:S13]  /*00b0*/  ISETP.NE.AND P0, PT, R0, RZ, PT ;  /* 0x000000ff0000720c */ /* 0x002fda0003f05270 */
[----:B------:R-:W-:Y:S05]  /*00c0*/  @P0 BRA `(.L_x_1) ;  /* 0x00000000007c0947 */ /* 0x000fea0003800000 */
[----:B------:R-:W-:-:S13]  /*00d0*/  ELECT P0, URZ, PT ;  /* 0x0000000000ff782f */ /* 0x000fda0003800000 */
[----:B------:R-:W-:Y:S05]  /*00e0*/  @!P0 BRA `(.L_x_2) ;  /* 0x0000000000848947 */ /* 0x000fea0003800000 */
[----:B------:R-:W-:Y:S01]  /*00f0*/  UMOV UR5, 0x4 ;  /* 0x0000000400057882 */ /* 0x000fe20000000000 */
[----:B------:R-:W-:Y:S02]  /*0100*/  IMAD.MOV.U32 R4, RZ, RZ, 0x1 ;  /* 0x00000001ff047424 */ /* 0x000fe400078e00ff */
[----:B------:R-:W-:Y:S02]  /*0110*/  IMAD.MOV.U32 R5, RZ, RZ, 0xf ;  /* 0x0000000fff057424 */ /* 0x000fe400078e00ff */
[----:B------:R-:W-:Y:S04]  /*0120*/  DEPBAR.LE SB1, 0x36 ;  /* 0x00009d800000791a */ /* 0x000fe80000000000 */
[----:B------:R-:W1:Y:S02]  /*0130*/  UTCATOMSWS.FIND_AND_SET.ALIGN UP0, UR5, UR5 ;  /* 0x00000005000575e3 */ /* 0x000e640008000800 */
[----:B-1----:R-:W-:-:S04]  /*0140*/  PLOP3.LUT P0, PT, PT, PT, UP0, 0x80, 0x8 ;  /* 0x000000000008781c */ /* 0x002fc80003f0f008 */
[----:B------:R-:W-:-:S04]  /*0150*/  SEL R0, RZ, 0xffffffff, !P0 ;  /* 0xffffffffff007807 */ /* 0x000fc80004000000 */
[----:B------:R-:W-:Y:S01]  /*0160*/  ISETP.NE.AND P0, PT, R0, RZ, PT ;  /* 0x000000ff0000720c */ /* 0x000fe20003f05270 */
[----:B------:R-:W-:-:S12]  /*0170*/  IMAD.U32 R0, RZ, RZ, UR5 ;  /* 0x00000005ff007e24 */ /* 0x000fd8000f8e00ff */
[----:B------:R-:W-:Y:S05]  /*0180*/  @P0 BRA `(.L_x_3) ;  /* 0x0000000000240947 */ /* 0x000fea0003800000 */
.L_x_4:
[----:B------:R-:W-:Y:S05]  /*0190*/  NANOSLEEP 0x64 ;  /* 0x000000640000795d */ /* 0x000fea0003800000 */
[----:B------:R-:W-:-:S05]  /*01a0*/  UMOV UR5, 0x4 ;  /* 0x0000000400057882 */ /* 0x000fca0000000000 */
[----:B------:R-:W-:Y:S04]  /*01b0*/  DEPBAR.LE SB1, 0x36 ;  /* 0x00009d800000791a */ /* 0x000fe80000000000 */
[----:B------:R-:W1:Y:S02]  /*01c0*/  UTCATOMSWS.FIND_AND_SET.ALIGN UP0, UR5, UR5 ;  /* 0x00000005000575e3 */ /* 0x000e640008000800 */
[----:B-1----:R-:W-:-:S04]  /*01d0*/  PLOP3.LUT P0, PT, PT, PT, UP0, 0x80, 0x8 ;  /* 0x000000000008781c */ /* 0x002fc80003f0f008 */
[----:B------:R-:W-:-:S04]  /*01e0*/  SEL R0, RZ, 0xffffffff, !P0 ;  /* 0xffffffffff007807 */ /* 0x000fc80004000000 */
[----:B------:R-:W-:Y:S01]  /*01f0*/  ISETP.NE.AND P0, PT, R0, RZ, PT ;  /* 0x000000ff0000720c */ /* 0x000fe20003f05270 */
[----:B------:R-:W-:-:S12]  /*0200*/  IMAD.U32 R0, RZ, RZ, UR5 ;  /* 0x00000005ff007e24 */ /* 0x000fd8000f8e00ff */
[----:B------:R-:W-:Y:S05]  /*0210*/  @!P0 BRA `(.L_x_4) ;  /* 0xfffffffc00dc8947 */ /* 0x000fea000383ffff */
.L_x_3:
[C---:B------:R-:W-:Y:S01]  /*0220*/  VIADD R3, R0.reuse, 0x10 ;  /* 0x0000001000037836 */ /* 0x040fe20000000000 */
[----:B------:R-:W-:Y:S01]  /*0230*/  UMOV UR5, 0x50 ;  /* 0x0000005000057882 */ /* 0x000fe20000000000 */
[----:B------:R-:W-:Y:S01]  /*0240*/  SHF.L.U32 R2, R5, R0, RZ ;  /* 0x0000000005027219 */ /* 0x000fe200000006ff */
[----:B------:R-:W-:Y:S01]  /*0250*/  ULEA UR5, UR6, UR5, 0x18 ;  /* 0x0000000506057291 */ /* 0x000fe2000f8ec0ff */
[----:B------:R-:W-:Y:S01]  /*0260*/  IMAD.SHL.U32 R0, R0, 0x20, RZ ;  /* 0x0000002000007824 */ /* 0x000fe200078e00ff */
[----:B------:R-:W-:-:S04]  /*0270*/  SHF.L.U32 R3, R4, R3, RZ ;  /* 0x0000000304037219 */ /* 0x000fc800000006ff */
[----:B------:R-:W-:-:S05]  /*0280*/  LOP3.LUT R2, R3, R2, RZ, 0xfc, !PT ;  /* 0x0000000203027212 */ /* 0x000fca00078efcff */
[----:B------:R1:W-:Y:S04]  /*0290*/  ATOMS.OR RZ, [UR5], R2 ;  /* 0x00000002ffff798c */ /* 0x0003e8000b000005 */
[----:B------:R1:W-:Y:S01]  /*02a0*/  STS [UR4], R0 ;  /* 0x00000000ff007988 */ /* 0x0003e20008000804 */
[----:B------:R-:W-:Y:S05]  /*02b0*/  BRA `(.L_x_2) ;  /* 0x0000000000107947 */ /* 0x000fea0003800000 */
.L_x_1:
[----:B------:R-:W-:Y:S01]  /*02c0*/  IMAD.MOV.U32 R0, RZ, RZ, -0x1 ;  /* 0xffffffffff007424 */ /* 0x000fe200078e00ff */
[----:B------:R-:W-:-:S04]  /*02d0*/  MOV R2, 0x300 ;  /* 0x0000030000027802 */ /* 0x000fc80000000f00 */
[----:B------:R1:W-:Y:S03]  /*02e0*/  STS [UR4], R0 ;  /* 0x00000000ff007988 */ /* 0x0003e60008000804 */
[----:B01----:R-:W-:Y:S05]  /*02f0*/  CALL.REL.NOINC `($__internal_1_$__cuda_sm10x_tcgen05_guardrail_trap_phase_invalid_during_alloc) ;  /* 0x0000008c000c7944 */ /* 0x003fea0003c00000 */
.L_x_2:
[----:B------:R-:W-:Y:S05]  /*0300*/  WARPSYNC.ALL ;  /* 0x0000000000007948 */ /* 0x000fea0003800000 */
[----:B------:R-:W-:Y:S01]  /*0310*/  NOP ;  /* 0x0000000000007918 */ /* 0x000fe20000000000 */
.L_x_0:
[----:B------:R-:W2:Y:S01]  /*0320*/  S2R R68, SR_CTAID.X ;  /* 0x0000000000447919 */ /* 0x000ea20000002500 */
[----:B------:R-:W3:Y:S01]  /*0330*/  S2UR UR6, SR_CTAID.Y ;  /* 0x00000000000679c3 */ /* 0x000ee20000002600 */
[----:B------:R-:W3:Y:S01]  /*0340*/  LDCU.64 UR4, c[0x0][0x3b0] ;  /* 0x00007600ff0477ac */ /* 0x000ee20008000a00 */
[----:B------:R-:W-:Y:S01]  /*0350*/  UMOV UR8, 0x400 ;  /* 0x0000040000087882 */ /* 0x000fe20000000000 */
[----:B------:R-:W4:Y:S05]  /*0360*/  LDCU.64 UR18, c[0x0][0x358] ;  /* 0x00006b00ff1277ac */ /* 0x000f2a0008000a00 */
[----:B------:R-:W1:Y:S08]  /*0370*/  S2UR UR9, SR_CgaCtaId ;  /* 0x00000000000979c3 */ /* 0x000e700000008800 */
[----:B------:R-:W0:Y:S08]  /*0380*/  LDC.64 R6, c[0x0][0x380] ;  /* 0x0000e000ff067b82 */ /* 0x000e300000000a00 */
[----:B------:R-:W4:Y:S01]  /*0390*/  LDC R33, c[0x0][0x3b8] ;  /* 0x0000ee00ff217b82 */ /* 0x000f220000000800 */
[----:B---3--:R-:W-:-:S04]  /*03a0*/  UIMAD UR4, UR6, UR4, URZ ;  /* 0x00000004060472a4 */ /* 0x008fc8000f8e02ff */
[----:B------:R-:W-:Y:S01]  /*03b0*/  USHF.L.U32 UR7, UR4, 0x1, URZ ;  /* 0x0000000104077899 */ /* 0x000fe200080006ff */
[----:B--2---:R-:W-:Y:S01]  /*03c0*/  IMAD.SHL.U32 R68, R68, 0x80, RZ ;  /* 0x0000008044447824 */ /* 0x004fe200078e00ff */
[----:B-1----:R-:W-:Y:S01]  /*03d0*/  ULEA UR8, UR9, UR8, 0x18 ;  /* 0x0000000809087291 */ /* 0x002fe2000f8ec0ff */
[----:B------:R-:W-:Y:S03]  /*03e0*/  BAR.SYNC.DEFER_BLOCKING 0x0 ;  /* 0x0000000000007b1d */ /* 0x000fe60000010000 */
[----:B------:R-:W-:-:S05]  /*03f0*/  LOP3.LUT R0, R68, 0x7f, R69, 0xf8, !PT ;  /* 0x0000007f44007812 */ /* 0x000fca00078ef845 */
[----:B------:R-:W1:Y:S01]  /*0400*/  LDC.64 R102, c[0x0][0x3c0] ;  /* 0x0000f000ff667b82 */ /* 0x000e620000000a00 */
[----:B------:R-:W-:Y:S01]  /*0410*/  IMAD R2, R0, UR5, RZ ;  /* 0x0000000500027c24 */ /* 0x000fe2000f8e02ff */
[----:B------:R-:W-:-:S03]  /*0420*/  UIMAD.WIDE UR4, UR4, 0x2, URZ ;  /* 0x00000002040478a5 */ /* 0x000fc6000f8e02ff */
[C---:B------:R-:W-:Y:S02]  /*0430*/  IMAD.SHL.U32 R3, R2.reuse, 0x2, RZ ;  /* 0x0000000202037824 */ /* 0x040fe400078e00ff */
[----:B------:R-:W-:-:S03]  /*0440*/  IMAD.HI R4, R2, 0x2, RZ ;  /* 0x0000000202047827 */ /* 0x000fc600078e02ff */
[----:B0-----:R-:W-:Y:S01]  /*0450*/  IADD3 R2, P0, P1, R3, UR7, R6 ;  /* 0x0000000703027c10 */ /* 0x001fe2000f91e006 */
[C---:B----4-:R-:W-:Y:S02]  /*0460*/  IMAD R5, R33.reuse, 0x12, RZ ;  /* 0x0000001221057824 */ /* 0x050fe400078e02ff */
[C---:B------:R-:W-:Y:S01]  /*0470*/  IMAD R15, R33.reuse, 0x6, RZ ;  /* 0x00000006210f7824 */ /* 0x040fe200078e02ff */
[----:B------:R-:W-:Y:S01]  /*0480*/  IADD3.X R3, PT, PT, R4, UR5, R7, P0, P1 ;  /* 0x0000000504037c10 */ /* 0x000fe200087e2407 */
[C---:B------:R-:W-:Y:S01]  /*0490*/  IMAD.SHL.U32 R7, R33.reuse, 0x2, RZ ;  /* 0x0000000221077824 */ /* 0x040fe200078e00ff */
[CC--:B------:R-:W-:Y:S01]  /*04a0*/  LEA R6, P6, R33.reuse, R2.reuse, 0x2 ;  /* 0x0000000221067211 */ /* 0x0c0fe200078c10ff */
[----:B------:R-:W0:Y:S01]  /*04b0*/  LDS R38, [UR8] ;  /* 0x00000008ff267984 */ /* 0x000e220008000800 */
[----:B------:R-:W-:Y:S01]  /*04c0*/  IMAD R23, R33, 0xa, RZ ;  /* 0x0000000a21177824 */ /* 0x000fe200078e02ff */
[----:B------:R-:W2:Y:S01]  /*04d0*/  LDCU UR4, c[0x0][0x3c8] ;  /* 0x00007900ff0477ac */ /* 0x000ea20008000800 */
[-C--:B------:R-:W-:Y:S01]  /*04e0*/  IADD3 R4, P2, PT, R7, R2.reuse, RZ ;  /* 0x0000000207047210 */ /* 0x080fe20007f5e0ff */
[----:B------:R-:W-:Y:S01]  /*04f0*/  BAR.SYNC.DEFER_BLOCKING 0x0 ;  /* 0x0000000000007b1d */ /* 0x000fe20000010000 */
[-C--:B------:R-:W-:Y:S01]  /*0500*/  IADD3 R20, P1, PT, R5, R2.reuse, RZ ;  /* 0x0000000205147210 */ /* 0x080fe20007f3e0ff */
[C---:B------:R-:W-:Y:S01]  /*0510*/  IMAD R9, R33.reuse, 0x3, RZ ;  /* 0x0000000321097824 */ /* 0x040fe200078e02ff */
[CC--:B------:R-:W-:Y:S01]  /*0520*/  LEA.HI.X.SX32 R5, R33.reuse, R3.reuse, 0x1, P2 ;  /* 0x0000000321057211 */ /* 0x0c0fe200010f0eff */
[----:B------:R-:W-:Y:S01]  /*0530*/  IMAD.SHL.U32 R11, R33, 0x4, RZ ;  /* 0x00000004210b7824 */ /* 0x000fe200078e00ff */
[-C--:B------:R-:W-:Y:S01]  /*0540*/  LEA.HI.X.SX32 R7, R7, R3.reuse, 0x1, P6 ;  /* 0x0000000307077211 */ /* 0x080fe200030f0eff */
[----:B------:R-:W-:Y:S01]  /*0550*/  IMAD R13, R33, 0x5, RZ ;  /* 0x00000005210d7824 */ /* 0x000fe200078e02ff */
[-C--:B------:R-:W-:Y:S01]  /*0560*/  IADD3 R8, P5, PT, R15, R2.reuse, RZ ;  /* 0x000000020f087210 */ /* 0x080fe20007fbe0ff */
[C---:B------:R-:W-:Y:S01]  /*0570*/  IMAD R27, R33.reuse, 0xc, RZ ;  /* 0x0000000c211b7824 */ /* 0x040fe200078e02ff */
[CC--:B------:R-:W-:Y:S01]  /*0580*/  LEA R10, P2, R33.reuse, R2.reuse, 0x3 ;  /* 0x00000002210a7211 */ /* 0x0c0fe200078418ff */
[----:B------:R-:W-:Y:S01]  /*0590*/  IMAD R31, R33, 0xe, RZ ;  /* 0x0000000e211f7824 */ /* 0x000fe200078e02ff */
[-C--:B------:R-:W-:Y:S01]  /*05a0*/  IADD3 R12, P6, PT, R23, R2.reuse, RZ ;  /* 0x00000002170c7210 */ /* 0x080fe20007fde0ff */
[----:B------:R-:W-:Y:S01]  /*05b0*/  IMAD R29, R33, 0x14, RZ ;  /* 0x00000014211d7824 */ /* 0x000fe200078e02ff */
[-C--:B------:R-:W-:Y:S01]  /*05c0*/  LEA.HI.X.SX32 R9, R9, R3.reuse, 0x1, P5 ;  /* 0x0000000309097211 */ /* 0x080fe200028f0eff */
[----:B------:R-:W-:Y:S01]  /*05d0*/  IMAD R17, R33, 0x7, RZ ;  /* 0x0000000721117824 */ /* 0x000fe200078e02ff */
[-C--:B------:R-:W-:Y:S01]  /*05e0*/  LEA.HI.X.SX32 R11, R11, R3.reuse, 0x1, P2 ;  /* 0x000000030b0b7211 */ /* 0x080fe200010f0eff */
[----:B------:R-:W-:Y:S01]  /*05f0*/  IMAD.SHL.U32 R19, R33, 0x8, RZ ;  /* 0x0000000821137824 */ /* 0x000fe200078e00ff */
[-C--:B------:R-:W-:Y:S01]  /*0600*/  LEA.HI.X.SX32 R13, R13, R3.reuse, 0x1, P6 ;  /* 0x000000030d0d7211 */ /* 0x080fe200030f0eff */
[----:B------:R-:W-:Y:S01]  /*0610*/  IMAD R35, R33, 0x16, RZ ;  /* 0x0000001621237824 */ /* 0x000fe200078e02ff */
[-C--:B------:R-:W-:Y:S01]  /*0620*/  IADD3 R14, P5, PT, R27, R2.reuse, RZ ;  /* 0x000000021b0e7210 */ /* 0x080fe20007fbe0ff */
        /* <DEDUP_REMOVED lines=10> */
[----:B------:R-:W-:Y:S01]  /*06d0*/  IMAD R29, R33, 0xd, RZ ;  /* 0x0000000d211d7824 */ /* 0x000fe200078e02ff */
[-C--:B------:R-:W-:Y:S01]  /*06e0*/  LEA.HI.X.SX32 R19, R19, R3.reuse, 0x1, P6 ;  /* 0x0000000313137211 */ /* 0x080fe200030f0eff */
[----:B------:R-:W-:Y:S01]  /*06f0*/  IMAD R43, R33, 0x1e, RZ ;  /* 0x0000001e212b7824 */ /* 0x000fe200078e02ff */
[-C--:B------:R-:W-:Y:S01]  /*0700*/  IADD3 R24, P3, PT, R35, R2.reuse, RZ ;  /* 0x0000000223187210 */ /* 0x080fe20007f7e0ff */
[----:B------:R3:W5:Y:S01]  /*0710*/  LDG.E.U16 R32, desc[UR18][R2.64] ;  /* 0x0000001202207981 */ /* 0x000762000c1e1500 */
[-C--:B------:R-:W-:Y:S01]  /*0720*/  IADD3 R26, P5, PT, R37, R2.reuse, RZ ;  /* 0x00000002251a7210 */ /* 0x080fe20007fbe0ff */
[----:B------:R-:W-:Y:S01]  /*0730*/  IMAD R33, R33, 0xf, RZ ;  /* 0x0000000f21217824 */ /* 0x000fe200078e02ff */
[-C--:B------:R-:W-:Y:S01]  /*0740*/  IADD3 R28, P2, PT, R39, R2.reuse, RZ ;  /* 0x00000002271c7210 */ /* 0x080fe20007f5e0ff */
[----:B------:R-:W5:Y:S01]  /*0750*/  LDG.E.U16 R18, desc[UR18][R18.64] ;  /* 0x0000001212127981 */ /* 0x000f62000c1e1500 */
[----:B------:R-:W-:Y:S01]  /*0760*/  IADD3 R30, P6, PT, R41, R2, RZ ;  /* 0x00000002291e7210 */ /* 0x000fe20007fde0ff */
[----:B------:R-:W4:Y:S01]  /*0770*/  LDC.64 R36, c[0x0][0x388] ;  /* 0x0000e200ff247b82 */ /* 0x000f220000000a00 */
[-C--:B------:R-:W-:Y:S01]  /*0780*/  LEA.HI.X.SX32 R21, R21, R3.reuse, 0x1, P1 ;  /* 0x0000000315157211 */ /* 0x080fe200008f0eff */
[----:B------:R0:W5:Y:S01]  /*0790*/  LDG.E.U16 R7, desc[UR18][R6.64] ;  /* 0x0000001206077981 */ /* 0x000162000c1e1500 */
[----:B------:R-:W-:-:S02]  /*07a0*/  LEA.HI.X.SX32 R23, R23, R3, 0x1, P0 ;  /* 0x0000000317177211 */ /* 0x000fc400000f0eff */
[-C--:B------:R-:W-:Y:S01]  /*07b0*/  LEA.HI.X.SX32 R25, R25, R3.reuse, 0x1, P3 ;  /* 0x0000000319197211 */ /* 0x080fe200018f0eff */
[----:B------:R-:W5:Y:S01]  /*07c0*/  LDG.E.U16 R20, desc[UR18][R20.64] ;  /* 0x0000001214147981 */ /* 0x000f62000c1e1500 */
[-C--:B------:R-:W-:Y:S02]  /*07d0*/  LEA.HI.X.SX32 R27, R27, R3.reuse, 0x1, P5 ;  /* 0x000000031b1b7211 */ /* 0x080fe400028f0eff */
[-C--:B------:R-:W-:Y:S01]  /*07e0*/  LEA.HI.X.SX32 R29, R29, R3.reuse, 0x1, P2 ;  /* 0x000000031d1d7211 */ /* 0x080fe200010f0eff */
[----:B------:R-:W5:Y:S01]  /*07f0*/  LDG.E.U16 R22, desc[UR18][R22.64] ;  /* 0x0000001216167981 */ /* 0x000f62000c1e1500 */
[----:B------:R-:W-:Y:S02]  /*0800*/  LEA.HI.X.SX32 R31, R31, R3, 0x1, P6 ;  /* 0x000000031f1f7211 */ /* 0x000fe400030f0eff */
[----:B---3--:R-:W-:Y:S01]  /*0810*/  IADD3 R2, P1, PT, R43, R2, RZ ;  /* 0x000000022b027210 */ /* 0x008fe20007f3e0ff */
[----:B------:R-:W5:Y:S01]  /*0820*/  LDG.E.U16 R24, desc[UR18][R24.64] ;  /* 0x0000001218187981 */ /* 0x000f62000c1e1500 */
[----:B0-----:R-:W-:-:S02]  /*0830*/  SHF.R.U32.HI R6, RZ, 0x4, R69 ;  /* 0x00000004ff067819 */ /* 0x001fc40000011645 */
[----:B------:R-:W-:Y:S01]  /*0840*/  LEA.HI.X.SX32 R3, R33, R3, 0x1, P1 ;  /* 0x0000000321037211 */ /* 0x000fe200008f0eff */
[----:B------:R-:W5:Y:S04]  /*0850*/  LDG.E.U16 R26, desc[UR18][R26.64] ;  /* 0x000000121a1a7981 */ /* 0x000f68000c1e1500 */
[----:B------:R-:W5:Y:S04]  /*0860*/  LDG.E.U16 R28, desc[UR18][R28.64] ;  /* 0x000000121c1c7981 */ /* 0x000f68000c1e1500 */
[----:B------:R-:W5:Y:S01]  /*0870*/  LDG.E.U16 R30, desc[UR18][R30.64] ;  /* 0x000000121e1e7981 */ /* 0x000f62000c1e1500 */
[----:B------:R-:W-:-:S03]  /*0880*/  SGXT.U32 R6, R6, 0x3 ;  /* 0x000000030606781a */ /* 0x000fc60000000000 */
[----:B------:R0:W5:Y:S04]  /*0890*/  LDG.E.U16 R33, desc[UR18][R4.64] ;  /* 0x0000001204217981 */ /* 0x000168000c1e1500 */
[----:B------:R3:W5:Y:S01]  /*08a0*/  LDG.E.U16 R9, desc[UR18][R8.64] ;  /* 0x0000001208097981 */ /* 0x000762000c1e1500 */
[----:B-1----:R-:W-:-:S03]  /*08b0*/  IMAD R102, R102, UR6, RZ ;  /* 0x0000000666667c24 */ /* 0x002fc6000f8e02ff */
[----:B------:R1:W5:Y:S01]  /*08c0*/  LDG.E.U16 R34, desc[UR18][R2.64] ;  /* 0x0000001202227981 */ /* 0x000362000c1e1500 */
[----:B0-----:R-:W-:-:S03]  /*08d0*/  LOP3.LUT R4, R69, 0xf, RZ, 0xc0, !PT ;  /* 0x0000000f45047812 */ /* 0x001fc600078ec0ff */
[----:B------:R0:W5:Y:S01]  /*08e0*/  LDG.E.U16 R11, desc[UR18][R10.64] ;  /* 0x000000120a0b7981 */ /* 0x000162000c1e1500 */
[----:B---3--:R-:W-:Y:S01]  /*08f0*/  SHF.R.U32.HI R8, RZ, 0x5, R69 ;  /* 0x00000005ff087819 */ /* 0x008fe20000011645 */
[----:B--2---:R-:W-:Y:S01]  /*0900*/  IMAD R4, R4, UR4, RZ ;  /* 0x0000000404047c24 */ /* 0x004fe2000f8e02ff */
[----:B------:R-:W-:Y:S01]  /*0910*/  LOP3.LUT R86, R69, 0x3f, RZ, 0xc0, !PT ;  /* 0x0000003f45567812 */ /* 0x000fe200078ec0ff */
[----:B------:R2:W5:Y:S01]  /*0920*/  LDG.E.U16 R13, desc[UR18][R12.64] ;  /* 0x000000120c0d7981 */ /* 0x000562000c1e1500 */
[----:B------:R-:W-:Y:S01]  /*0930*/  R2UR UR15, R8 ;  /* 0x00000000080f72ca */ /* 0x000fe200000e0000 */
[----:B------:R-:W-:Y:S02]  /*0940*/  IMAD R8, R6, R103, RZ ;  /* 0x0000006706087224 */ /* 0x000fe400078e02ff */
[----:B------:R-:W-:Y:S01]  /*0950*/  IMAD.SHL.U32 R5, R4, 0x2, RZ ;  /* 0x0000000204057824 */ /* 0x000fe200078e00ff */
[----:B------:R3:W5:Y:S01]  /*0960*/  LDG.E.U16 R16, desc[UR18][R16.64] ;  /* 0x0000001210107981 */ /* 0x000762000c1e1500 */
[----:B-1----:R-:W-:-:S02]  /*0970*/  IMAD.SHL.U32 R3, R102, 0x2, RZ ;  /* 0x0000000266037824 */ /* 0x002fc400078e00ff */
[----:B0-----:R-:W-:Y:S01]  /*0980*/  IMAD R10, R103, 0x8, R8 ;  /* 0x00000008670a7824 */ /* 0x001fe200078e0208 */
[----:B------:R0:W5:Y:S01]  /*0990*/  LDG.E.U16 R14, desc[UR18][R14.64] ;  /* 0x000000120e0e7981 */ /* 0x000162000c1e1500 */
[----:B------:R-:W-:Y:S01]  /*09a0*/  IMAD.HI R4, R4, 0x2, RZ ;  /* 0x0000000204047827 */ /* 0x000fe200078e02ff */
[----:B----4-:R-:W-:-:S03]  /*09b0*/  IADD3 R73, P0, P1, R5, R36, R3 ;  /* 0x0000002405497210 */ /* 0x010fc6000791e003 */
[----:B------:R-:W-:Y:S01]  /*09c0*/  IMAD.HI R102, R102, 0x2, RZ ;  /* 0x0000000266667827 */ /* 0x000fe200078e02ff */
[----:B------:R-:W-:-:S03]  /*09d0*/  LEA.HI R6, R69, 0x38, RZ, 0x1c ;  /* 0x0000003845067811 */ /* 0x000fc600078fe0ff */
[----:B--2---:R-:W-:Y:S01]  /*09e0*/  IMAD R12, R103, 0x8, R10 ;  /* 0x00000008670c7824 */ /* 0x004fe200078e020a */
[----:B------:R-:W-:Y:S01]  /*09f0*/  LOP3.LUT R2, R69, 0x40, RZ, 0xc0, !PT ;  /* 0x0000004045027812 */ /* 0x000fe200078ec0ff */
[----:B------:R-:W-:Y:S01]  /*0a00*/  IMAD.SHL.U32 R5, R86, 0x2, RZ ;  /* 0x0000000256057824 */ /* 0x000fe200078e00ff */
[----:B---3--:R-:W-:Y:S01]  /*0a10*/  IADD3.X R17, PT, PT, R4, R37, R102, P0, P1 ;  /* 0x0000002504117210 */ /* 0x008fe200007e2466 */
[C---:B------:R-:W-:Y:S02]  /*0a20*/  IMAD R4, R103.reuse, 0x8, R12 ;  /* 0x0000000867047824 */ /* 0x040fe400078e020c */
[----:B------:R-:W-:Y:S02]  /*0a30*/  IMAD R3, R6, R103, RZ ;  /* 0x0000006706037224 */ /* 0x000fe400078e02ff */
[----:B0-----:R-:W-:Y:S02]  /*0a40*/  IMAD R15, R2, 0x20, R5 ;  /* 0x00000020020f7824 */ /* 0x001fe400078e0205 */
[----:B------:R-:W-:Y:S01]  /*0a50*/  IMAD R2, R103, 0x8, R4 ;  /* 0x0000000867027824 */ /* 0x000fe200078e0204 */
[----:B------:R-:W-:-:S02]  /*0a60*/  LEA R84, P0, R8, R73, 0x1 ;  /* 0x0000004908547211 */ /* 0x000fc400078008ff */
[-C--:B------:R-:W-:Y:S01]  /*0a70*/  LEA R70, P2, R3, R73.reuse, 0x1 ;  /* 0x0000004903467211 */ /* 0x080fe200078408ff */
[----:B------:R-:W-:Y:S01]  /*0a80*/  IMAD R6, R103, 0x8, R2 ;  /* 0x0000000867067824 */ /* 0x000fe200078e0202 */
[----:B------:R-:W-:Y:S02]  /*0a90*/  LEA R82, P1, R10, R73, 0x1 ;  /* 0x000000490a527211 */ /* 0x000fe400078208ff */
[-C--:B------:R-:W-:Y:S02]  /*0aa0*/  LEA.HI.X.SX32 R85, R8, R17.reuse, 0x1, P0 ;  /* 0x0000001108557211 */ /* 0x080fe400000f0eff */
[----:B------:R-:W-:Y:S01]  /*0ab0*/  LEA.HI.X.SX32 R71, R3, R17, 0x1, P2 ;  /* 0x0000001103477211 */ /* 0x000fe200010f0eff */
[----:B------:R-:W-:Y:S01]  /*0ac0*/  IMAD R3, R103, 0x8, R6 ;  /* 0x0000000867037824 */ /* 0x000fe200078e0206 */
[----:B------:R-:W-:Y:S02]  /*0ad0*/  LEA R80, P0, R12, R73, 0x1 ;  /* 0x000000490c507211 */ /* 0x000fe400078008ff */
[----:B------:R-:W-:-:S02]  /*0ae0*/  LEA.HI.X.SX32 R83, R10, R17, 0x1, P1 ;  /* 0x000000110a537211 */ /* 0x000fc400008f0eff */
[----:B------:R-:W-:Y:S02]  /*0af0*/  LEA.HI.X.SX32 R81, R12, R17, 0x1, P0 ;  /* 0x000000110c517211 */ /* 0x000fe400000f0eff */
[-C--:B------:R-:W-:Y:S02]  /*0b00*/  LEA R76, P1, R2, R73.reuse, 0x1 ;  /* 0x00000049024c7211 */ /* 0x080fe400078208ff */
[-C--:B------:R-:W-:Y:S02]  /*0b10*/  LEA R78, P0, R4, R73.reuse, 0x1 ;  /* 0x00000049044e7211 */ /* 0x080fe400078008ff */
[-C--:B------:R-:W-:Y:S02]  /*0b20*/  LEA R74, P2, R6, R73.reuse, 0x1 ;  /* 0x00000049064a7211 */ /* 0x080fe400078408ff */
[----:B------:R-:W-:Y:S02]  /*0b30*/  LEA R72, P3, R3, R73, 0x1 ;  /* 0x0000004903487211 */ /* 0x000fe400078608ff */
[----:B------:R-:W-:-:S02]  /*0b40*/  R2UR UR7, R38 ;  /* 0x00000000260772ca */ /* 0x000fc400000e0000 */
[-C--:B------:R-:W-:Y:S02]  /*0b50*/  LEA.HI.X.SX32 R77, R2, R17.reuse, 0x1, P1 ;  /* 0x00000011024d7211 */ /* 0x080fe400008f0eff */
[-C--:B------:R-:W-:Y:S02]  /*0b60*/  LEA.HI.X.SX32 R79, R4, R17.reuse, 0x1, P0 ;  /* 0x00000011044f7211 */ /* 0x080fe400000f0eff */
[-C--:B------:R-:W-:Y:S02]  /*0b70*/  LEA.HI.X.SX32 R75, R6, R17.reuse, 0x1, P2 ;  /* 0x00000011064b7211 */ /* 0x080fe400010f0eff */
[----:B------:R-:W-:Y:S02]  /*0b80*/  LEA.HI.X.SX32 R73, R3, R17, 0x1, P3 ;  /* 0x0000001103497211 */ /* 0x000fe400018f0eff */
[----:B------:R-:W-:Y:S01]  /*0b90*/  LOP3.LUT R2, R15, 0x10, RZ, 0x3c, !PT ;  /* 0x000000100f027812 */ /* 0x000fe200078e3cff */
[----:B------:R-:W-:Y:S06]  /*0ba0*/  @P4 BRA `(.L_x_5) ;  /* 0x0000000000184947 */ /* 0x000fec0003800000 */
[----:B------:R-:W-:Y:S01]  /*0bb0*/  ELECT P0, URZ, PT ;  /* 0x0000000000ff782f */ /* 0x000fe20003800000 */
[----:B------:R-:W-:Y:S01]  /*0bc0*/  IMAD.MOV.U32 R3, RZ, RZ, 0x1 ;  /* 0x00000001ff037424 */ /* 0x000fe200078e00ff */
[----:B------:R-:W-:Y:S01]  /*0bd0*/  UMOV UR4, 0x40 ;  /* 0x0000004000047882 */ /* 0x000fe20000000000 */
[----:B------:R-:W-:Y:S01]  /*0be0*/  UVIRTCOUNT.DEALLOC.SMPOOL 0x80 ;  /* 0x000000800000784c */ /* 0x000fe20000000000 */
[----:B------:R-:W-:-:S09]  /*0bf0*/  ULEA UR4, UR9, UR4, 0x18 ;  /* 0x0000000409047291 */ /* 0x000fd2000f8ec0ff */
[----:B------:R0:W-:Y:S03]  /*0c00*/  @P0 STS.U8 [UR4], R3 ;  /* 0x00000003ff000988 */ /* 0x0001e60008000004 */
.L_x_5:
[----:B------:R-:W-:Y:S01]  /*0c10*/  USHF.L.U32 UR4, UR15, 0x15, URZ ;  /* 0x000000150f047899 */ /* 0x000fe200080006ff */
[C---:B0-----:R-:W-:Y:S01]  /*0c20*/  LOP3.LUT R3, R15.reuse, 0x20, RZ, 0x3c, !PT ;  /* 0x000000200f037812 */ /* 0x041fe200078e3cff */
[----:B-----5:R-:W-:Y:S01]  /*0c30*/  STS.U16 [R15+UR8+0x400], R18 ;  /* 0x000400120f007988 */ /* 0x020fe20008000408 */
[C---:B------:R-:W-:Y:S01]  /*0c40*/  LOP3.LUT R4, R15.reuse, 0x30, RZ, 0x3c, !PT ;  /* 0x000000300f047812 */ /* 0x040fe200078e3cff */
[----:B------:R-:W-:Y:S01]  /*0c50*/  ULOP3.LUT UR4, UR4, 0x600000, URZ, 0xc0, !UPT ;  /* 0x0060000004047892 */ /* 0x000fe2000f8ec0ff */
[C---:B------:R-:W-:Y:S01]  /*0c60*/  LOP3.LUT R6, R15.reuse, 0x40, RZ, 0x3c, !PT ;  /* 0x000000400f067812 */ /* 0x040fe200078e3cff */
[----:B------:R0:W-:Y:S01]  /*0c70*/  STS.U16 [R15+UR8], R32 ;  /* 0x000000200f007988 */ /* 0x0001e20008000408 */
[C---:B------:R-:W-:Y:S01]  /*0c80*/  LOP3.LUT R8, R15.reuse, 0x50, RZ, 0x3c, !PT ;  /* 0x000000500f087812 */ /* 0x040fe200078e3cff */
[----:B------:R-:W-:Y:S01]  /*0c90*/  UIADD3 UR9, UPT, UPT, UR7, UR4, URZ ;  /* 0x0000000407097290 */ /* 0x000fe2000fffe0ff */
[----:B------:R-:W-:Y:S01]  /*0ca0*/  LOP3.LUT R17, R15, 0x60, RZ, 0x3c, !PT ;  /* 0x000000600f117812 */ /* 0x000fe200078e3cff */
[----:B------:R-:W-:Y:S01]  /*0cb0*/  STS.U16 [R2+UR8+0x80], R33 ;  /* 0x0000802102007988 */ /* 0x000fe20008000408 */
[----:B------:R-:W-:Y:S01]  /*0cc0*/  LOP3.LUT P5, RZ, R69, 0x7f, RZ, 0xc0, !PT ;  /* 0x0000007f45ff7812 */ /* 0x000fe200078ac0ff */
[----:B------:R-:W-:Y:S01]  /*0cd0*/  UMOV UR5, 0x1 ;  /* 0x0000000100057882 */ /* 0x000fe20000000000 */
[----:B------:R-:W-:Y:S01]  /*0ce0*/  PRMT R19, RZ, 0x7610, R19 ;  /* 0x00007610ff137816 */ /* 0x000fe20000000013 */
[----:B------:R-:W-:Y:S01]  /*0cf0*/  STS.U16 [R2+UR8+0x480], R20 ;  /* 0x0004801402007988 */ /* 0x000fe20008000408 */
[----:B------:R-:W-:-:S02]  /*0d00*/  PRMT R21, RZ, 0x7610, R21 ;  /* 0x00007610ff157816 */ /* 0x000fc40000000015 */
[----:B0-----:R-:W-:Y:S01]  /*0d10*/  LOP3.LUT R15, R15, 0x70, RZ, 0x3c, !PT ;  /* 0x000000700f0f7812 */ /* 0x001fe200078e3cff */
[----:B------:R0:W-:Y:S04]  /*0d20*/  STS.U16 [R3+UR8+0x100], R7 ;  /* 0x0001000703007988 */ /* 0x0001e80008000408 */
[----:B------:R1:W-:Y:S02]  /*0d30*/  STS.U16 [R3+UR8+0x500], R22 ;  /* 0x0005001603007988 */ /* 0x0003e40008000408 */
[----:B------:R-:W-:Y:S01]  /*0d40*/  VOTEU.ALL UP0, P5 ;  /* 0x0000000000ff7886 */ /* 0x000fe20002800000 */
[----:B------:R-:W-:Y:S01]  /*0d50*/  VOTEU.ALL UP1, P5 ;  /* 0x0000000000ff7886 */ /* 0x000fe20002820000 */
[----:B------:R2:W-:Y:S01]  /*0d60*/  STS.U16 [R4+UR8+0x180], R9 ;  /* 0x0001800904007988 */ /* 0x0005e20008000408 */
[----:B0-----:R-:W-:-:S03]  /*0d70*/  PRMT R7, RZ, 0x7610, R7 ;  /* 0x00007610ff077816 */ /* 0x001fc60000000007 */
[----:B------:R-:W-:Y:S01]  /*0d80*/  STS.U16 [R4+UR8+0x580], R24 ;  /* 0x0005801804007988 */ /* 0x000fe20008000408 */
[----:B------:R-:W-:-:S04]  /*0d90*/  @!UP0 UIADD3 UR10, UPT, UPT, -UR5, 0x100000, URZ ;  /* 0x00100000050a8890 */ /* 0x000fc8000fffe1ff */
[----:B------:R-:W-:Y:S02]  /*0da0*/  @!UP0 USHF.L.U32 UR11, UR10, 0xb, URZ ;  /* 0x0000000b0a0b8899 */ /* 0x000fe400080006ff */
[----:B------:R-:W-:Y:S01]  /*0db0*/  @!UP0 USHF.L.U32 UR10, UR10, 0x1, URZ ;  /* 0x000000010a0a8899 */ /* 0x000fe200080006ff */
[----:B-1----:R-:W-:Y:S01]  /*0dc0*/  VIADD R3, R68, 0x80 ;  /* 0x0000008044037836 */ /* 0x002fe20000000000 */
[----:B------:R0:W-:Y:S01]  /*0dd0*/  STS.U16 [R6+UR8+0x200], R11 ;  /* 0x0002000b06007988 */ /* 0x0001e20008000408 */
[----:B--2---:R-:W-:-:S03]  /*0de0*/  PRMT R9, RZ, 0x7610, R9 ;  /* 0x00007610ff097816 */ /* 0x004fc60000000009 */
[----:B------:R-:W-:Y:S01]  /*0df0*/  STS.U16 [R6+UR8+0x600], R26 ;  /* 0x0006001a06007988 */ /* 0x000fe20008000408 */
[----:B------:R-:W-:-:S03]  /*0e00*/  ISETP.GT.AND P0, PT, R3, RZ, PT ;  /* 0x000000ff0300720c */ /* 0x000fc60003f04270 */
[----:B------:R1:W-:Y:S01]  /*0e10*/  STS.U16 [R8+UR8+0x280], R13 ;  /* 0x0002800d08007988 */ /* 0x0003e20008000408 */
[----:B0-----:R-:W-:-:S03]  /*0e20*/  PRMT R11, RZ, 0x7610, R11 ;  /* 0x00007610ff0b7816 */ /* 0x001fc6000000000b */
[----:B------:R-:W-:Y:S04]  /*0e30*/  STS.U16 [R8+UR8+0x680], R28 ;  /* 0x0006801c08007988 */ /* 0x000fe80008000408 */
[----:B------:R-:W-:Y:S01]  /*0e40*/  STS.U16 [R17+UR8+0x300], R14 ;  /* 0x0003000e11007988 */ /* 0x000fe20008000408 */
[----:B-1----:R-:W-:-:S03]  /*0e50*/  PRMT R13, RZ, 0x7610, R13 ;  /* 0x00007610ff0d7816 */ /* 0x002fc6000000000d */
[----:B------:R0:W-:Y:S04]  /*0e60*/  STS.U16 [R17+UR8+0x700], R30 ;  /* 0x0007001e11007988 */ /* 0x0001e80008000408 */
[----:B------:R-:W-:Y:S04]  /*0e70*/  STS.U16 [R15+UR8+0x380], R16 ;  /* 0x000380100f007988 */ /* 0x000fe80008000408 */
[----:B------:R1:W-:Y:S01]  /*0e80*/  STS.U16 [R15+UR8+0x780], R34 ;  /* 0x000780220f007988 */ /* 0x0003e20008000408 */
[----:B0-----:R-:W-:Y:S01]  /*0e90*/  PRMT R17, RZ, 0x7610, R17 ;  /* 0x00007610ff117816 */ /* 0x001fe20000000011 */
[----:B------:R-:W-:Y:S01]  /*0ea0*/  STTM.x16 tmem[UR9], RZ ;  /* 0x000000ff000079ed */ /* 0x000fe20008240009 */
[----:B------:R-:W0:Y:S02]  /*0eb0*/  FENCE.VIEW.ASYNC.T ;  /* 0x00000000000073c6 */ /* 0x000e240000000200 */
[----:B0-----:R-:W-:Y:S01]  /*0ec0*/  BAR.SYNC.DEFER_BLOCKING 0x0 ;  /* 0x0000000000007b1d */ /* 0x001fe20000010000 */
[----:B-1----:R-:W-:-:S05]  /*0ed0*/  PRMT R15, RZ, 0x7610, R15 ;  /* 0x00007610ff0f7816 */ /* 0x002fca000000000f */
[----:B------:R-:W0:Y:S02]  /*0ee0*/  FENCE.VIEW.ASYNC.S ;  /* 0x00000000000073c6 */ /* 0x000e240000000000 */
[----:B0-----:R0:W1:Y:S02]  /*0ef0*/  @!UP1 SYNCS.EXCH.64 URZ, [UR8+0x2800], UR10 ;  /* 0x0028000a08ff95b2 */ /* 0x0010640008000100 */
[----:B-1----:R-:W-:Y:S06]  /*0f00*/  BAR.SYNC.DEFER_BLOCKING 0x0 ;  /* 0x0000000000007b1d */ /* 0x002fec0000010000 */
[----:B------:R-:W2:Y:S04]  /*0f10*/  @P0 LDG.E.U16 R7, desc[UR18][R84.64] ;  /* 0x0000001254070981 */ /* 0x000ea8000c1e1500 */
[----:B------:R-:W3:Y:S04]  /*0f20*/  @P0 LDG.E.U16 R9, desc[UR18][R82.64] ;  /* 0x0000001252090981 */ /* 0x000ee8000c1e1500 */
[----:B------:R-:W4:Y:S04]  /*0f30*/  @P0 LDG.E.U16 R11, desc[UR18][R80.64] ;  /* 0x00000012500b0981 */ /* 0x000f28000c1e1500 */
[----:B------:R-:W4:Y:S04]  /*0f40*/  @P0 LDG.E.U16 R13, desc[UR18][R78.64] ;  /* 0x000000124e0d0981 */ /* 0x000f28000c1e1500 */
[----:B------:R-:W4:Y:S04]  /*0f50*/  @P0 LDG.E.U16 R17, desc[UR18][R76.64] ;  /* 0x000000124c110981 */ /* 0x000f28000c1e1500 */
[----:B------:R-:W4:Y:S04]  /*0f60*/  @P0 LDG.E.U16 R15, desc[UR18][R74.64] ;  /* 0x000000124a0f0981 */ /* 0x000f28000c1e1500 */
[----:B------:R-:W4:Y:S04]  /*0f70*/  @P0 LDG.E.U16 R19, desc[UR18][R72.64] ;  /* 0x0000001248130981 */ /* 0x000f28000c1e1500 */
[----:B------:R-:W4:Y:S01]  /*0f80*/  @P0 LDG.E.U16 R21, desc[UR18][R70.64] ;  /* 0x0000001246150981 */ /* 0x000f22000c1e1500 */
[----:B0-----:R-:W-:-:S04]  /*0f90*/  @!UP0 UIADD3 UR10, UPT, UPT, -UR5, 0x100000, URZ ;  /* 0x00100000050a8890 */ /* 0x001fc8000fffe1ff */
[----:B------:R-:W-:Y:S02]  /*0fa0*/  @!UP0 USHF.L.U32 UR11, UR10, 0xb, URZ ;  /* 0x0000000b0a0b8899 */ /* 0x000fe400080006ff */
[----:B------:R-:W-:Y:S01]  /*0fb0*/  @!UP0 USHF.L.U32 UR10, UR10, 0x1, URZ ;  /* 0x000000010a0a8899 */ /* 0x000fe200080006ff */
[----:B------:R-:W-:Y:S01]  /*0fc0*/  VOTEU.ALL UP1, P5 ;  /* 0x0000000000ff7886 */ /* 0x000fe20002820000 */
[----:B------:R-:W-:Y:S01]  /*0fd0*/  SHF.R.S32.HI R2, RZ, 0x6, R69 ;  /* 0x00000006ff027819 */ /* 0x000fe20000011445 */
[----:B------:R-:W-:Y:S02]  /*0fe0*/  UIADD3 UR14, UPT, UPT, UR8, 0x1800, URZ ;  /* 0x00001800080e7890 */ /* 0x000fe4000fffe0ff */
[----:B------:R-:W-:-:S04]  /*0ff0*/  @!UP0 UIADD3 UR4, UPT, UPT, -UR5, 0x100000, URZ ;  /* 0x0010000005048890 */ /* 0x000fc8000fffe1ff */
[----:B------:R-:W-:Y:S02]  /*1000*/  @!UP0 USHF.L.U32 UR5, UR4, 0xb, URZ ;  /* 0x0000000b04058899 */ /* 0x000fe400080006ff */
[----:B------:R-:W-:Y:S02]  /*1010*/  @!UP0 USHF.L.U32 UR4, UR4, 0x1, URZ ;  /* 0x0000000104048899 */ /* 0x000fe400080006ff */
[----:B------:R-:W-:Y:S01]  /*1020*/  UIADD3 UR23, UPT, UPT, UR7, 0x10, URZ ;  /* 0x0000001007177890 */ /* 0x000fe2000fffe0ff */
[----:B------:R-:W-:Y:S02]  /*1030*/  SGXT R2, R2, 0x1 ;  /* 0x000000010202781a */ /* 0x000fe40000000200 */
[----:B------:R-:W-:Y:S02]  /*1040*/  ISETP.EQ.U32.AND P1, PT, RZ, UR15, P0 ;  /* 0x0000000fff007c0c */ /* 0x000fe40008722070 */
[----:B------:R-:W-:Y:S01]  /*1050*/  LOP3.LUT R2, R5, 0x90, R2, 0x78, !PT ;  /* 0x0000009005027812 */ /* 0x000fe200078e7802 */
[----:B------:R0:W1:Y:S01]  /*1060*/  @!UP1 SYNCS.EXCH.64 URZ, [UR8+0x2808], UR10 ;  /* 0x0028080a08ff95b2 */ /* 0x0000620008000100 */
[----:B------:R-:W-:-:S03]  /*1070*/  VOTEU.ALL UP1, P5 ;  /* 0x0000000000ff7886 */ /* 0x000fc60002820000 */
[----:B--2---:R0:W-:Y:S04]  /*1080*/  STS.U16 [R2+UR8+0x1000], R7 ;  /* 0x0010000702007988 */ /* 0x0041e80008000408 */
[----:B---3--:R0:W-:Y:S04]  /*1090*/  STS.U16 [R2+UR8+0x1100], R9 ;  /* 0x0011000902007988 */ /* 0x0081e80008000408 */
[----:B----4-:R0:W-:Y:S04]  /*10a0*/  STS.U16 [R2+UR8+0x1200], R11 ;  /* 0x0012000b02007988 */ /* 0x0101e80008000408 */
[----:B------:R0:W-:Y:S04]  /*10b0*/  STS.U16 [R2+UR8+0x1300], R13 ;  /* 0x0013000d02007988 */ /* 0x0001e80008000408 */
[----:B------:R0:W-:Y:S04]  /*10c0*/  STS.U16 [R2+UR8+0x1400], R17 ;  /* 0x0014001102007988 */ /* 0x0001e80008000408 */
[----:B------:R0:W-:Y:S04]  /*10d0*/  STS.U16 [R2+UR8+0x1500], R15 ;  /* 0x0015000f02007988 */ /* 0x0001e80008000408 */
[----:B------:R0:W-:Y:S04]  /*10e0*/  STS.U16 [R2+UR8+0x1600], R19 ;  /* 0x0016001302007988 */ /* 0x0001e80008000408 */
[----:B------:R0:W-:Y:S01]  /*10f0*/  STS.U16 [R2+UR8+0x1700], R21 ;  /* 0x0017001502007988 */ /* 0x0001e20008000408 */
[----:B-1----:R1:W-:Y:S06]  /*1100*/  MEMBAR.ALL.CTA ;  /* 0x0000000000007992 */ /* 0x0023ec0000008000 */
[----:B-1----:R-:W-:Y:S04]  /*1110*/  FENCE.VIEW.ASYNC.S ;  /* 0x00000000000073c6 */ /* 0x002fe80000000000 */
[----:B------:R-:W1:Y:S02]  /*1120*/  FENCE.VIEW.ASYNC.S ;  /* 0x00000000000073c6 */ /* 0x000e640000000000 */
[----:B-1----:R0:W1:Y:S02]  /*1130*/  @!UP1 SYNCS.EXCH.64 URZ, [UR8+0x1800], UR4 ;  /* 0x0018000408ff95b2 */ /* 0x0020640008000100 */
[----:B-1----:R-:W-:Y:S06]  /*1140*/  BAR.SYNC.DEFER_BLOCKING 0x0 ;  /* 0x0000000000007b1d */ /* 0x002fec0000010000 */
[----:B0-----:R-:W-:Y:S05]  /*1150*/  @!P1 BRA `(.L_x_6) ;  /* 0x0000000000409947 */ /* 0x001fea0003800000 */
[----:B------:R-:W-:Y:S02]  /*1160*/  USHF.R.U32.HI UR10, URZ, 0x4, UR8 ;  /* 0x00000004ff0a7899 */ /* 0x000fe40008011608 */
[----:B------:R-:W-:Y:S02]  /*1170*/  UIADD3 UR4, UPT, UPT, UR8, 0x1000, URZ ;  /* 0x0000100008047890 */ /* 0x000fe4000fffe0ff */
[----:B------:R-:W-:Y:S02]  /*1180*/  USGXT.U32 UR10, UR10, 0xe ;  /* 0x0000000e0a0a789a */ /* 0x000fe40008000000 */
[----:B------:R-:W-:Y:S02]  /*1190*/  USHF.R.U32.HI UR4, URZ, 0x4, UR4 ;  /* 0x00000004ff047899 */ /* 0x000fe40008011604 */
[----:B------:R-:W-:Y:S02]  /*11a0*/  ULOP3.LUT UR10, UR10, 0x800000, URZ, 0xfc, !UPT ;  /* 0x008000000a0a7892 */ /* 0x000fe4000f8efcff */
[----:B------:R-:W-:Y:S01]  /*11b0*/  USGXT.U32 UR12, UR4, 0xe ;  /* 0x0000000e040c789a */ /* 0x000fe20008000000 */
[----:B------:R-:W-:-:S02]  /*11c0*/  UMOV UR5, URZ ;  /* 0x000000ff00057c82 */ /* 0x000fc40008000000 */
[----:B------:R-:W-:Y:S01]  /*11d0*/  UMOV UR4, UR14 ;  /* 0x0000000e00047c82 */ /* 0x000fe20008000000 */
[----:B------:R-:W-:Y:S01]  /*11e0*/  UMOV UR16, 0x0 ;  /* 0x0000000000107882 */ /* 0x000fe20000000000 */
[----:B------:R-:W-:Y:S01]  /*11f0*/  UMOV UR17, 0x8108490 ;  /* 0x0810849000117882 */ /* 0x000fe20000000000 */
[----:B------:R-:W-:Y:S01]  /*1200*/  UMOV UR11, 0x40004040 ;  /* 0x40004040000b7882 */ /* 0x000fe20000000000 */
[----:B------:R-:W-:Y:S01]  /*1210*/  UMOV UR13, 0xc0004010 ;  /* 0xc0004010000d7882 */ /* 0x000fe20000000000 */
[----:B------:R-:W-:Y:S01]  /*1220*/  UMOV UR4, UR4 ;  /* 0x0000000400047c82 */ /* 0x000fe20008000000 */
[----:B------:R0:W-:Y:S01]  /*1230*/  UTCHMMA gdesc[UR10], gdesc[UR12], tmem[UR23], tmem[UR16], idesc[UR17], !UPT ;  /* 0x00ff100c0a0075ea */ /* 0x0001e2000f800017 */
[----:B------:R0:W-:Y:S01]  /*1240*/  UTCBAR [UR4], URZ ;  /* 0x000000ff040073e9 */ /* 0x0001e200080000ff */
[----:B------:R-:W-:Y:S02]  /*1250*/  NOP ;  /* 0x0000000000007918 */ /* 0x000fe40000000000 */
.L_x_6:
[----:B------:R-:W-:Y:S05]  /*1260*/  @!P0 BRA `(.L_x_7) ;  /* 0x0000000000088947 */ /* 0x000fea0003800000 */
[----:B------:R-:W1:Y:S02]  /*1270*/  SYNCS.PHASECHK.TRANS64.TRYWAIT P2, [UR8+0x1800], RZ ;  /* 0x001800ffff0075a7 */ /* 0x000e640008041108 */
[----:B-1----:R-:W-:Y:S05]  /*1280*/  @!P2 BRA `(.L_x_8) ;  /* 0x0000007800eca947 */ /* 0x002fea0003800000 */
.L_x_7:
[----:B------:R-:W-:Y:S01]  /*1290*/  BAR.SYNC.DEFER_BLOCKING 0x0 ;  /* 0x0000000000007b1d */ /* 0x000fe20000010000 */
[----:B------:R-:W-:Y:S02]  /*12a0*/  ISETP.GT.AND P6, PT, R68, -0x1, PT ;  /* 0xffffffff4400780c */ /* 0x000fe40003fc4270 */
[C---:B------:R-:W-:Y:S02]  /*12b0*/  ISETP.GT.AND P3, PT, R0.reuse, RZ, PT ;  /* 0x000000ff0000720c */ /* 0x040fe40003f64270 */
[----:B------:R-:W-:Y:S01]  /*12c0*/  ISETP.GT.AND P2, PT, R0, 0x1, PT ;  /* 0x000000010000780c */ /* 0x000fe20003f44270 */
[----:B0-----:R-:W0:Y:S01]  /*12d0*/  LDCU UR4, c[0x0][0x3a8] ;  /* 0x00007500ff0477ac */ /* 0x001e220008000800 */
[----:B------:R-:W0:Y:S01]  /*12e0*/  LDTM.x64 R4, tmem[UR9+0x10] ;  /* 0x00001009000479ee */ /* 0x000e220008340000 */
[----:B------:R-:W1:Y:S01]  /*12f0*/  LDCU.64 UR16, c[0x0][0x3d0] ;  /* 0x00007a00ff1077ac */ /* 0x000e620008000a00 */
[----:B------:R-:W2:Y:S01]  /*1300*/  @!P5 SYNCS.CCTL.IV [UR8+0x1800] ;  /* 0x00180000ff00d9b1 */ /* 0x000ea20008000008 */
[----:B------:R-:W-:Y:S01]  /*1310*/  NOP ;  /* 0x0000000000007918 */ /* 0x000fe20000000000 */
[----:B-1----:R-:W-:-:S02]  /*1320*/  IMAD R86, R86, UR17, RZ ;  /* 0x0000001156567c24 */ /* 0x002fc4000f8e02ff */
[----:B0-----:R-:W-:Y:S01]  /*1330*/  FMUL R4, R4, UR4 ;  /* 0x0000000404047c20 */ /* 0x001fe20008400000 */
[----:B------:R-:W-:Y:S01]  /*1340*/  FMUL R5, R5, UR4 ;  /* 0x0000000405057c20 */ /* 0x000fe20008400000 */
[----:B------:R-:W-:Y:S01]  /*1350*/  FMUL R6, R6, UR4 ;  /* 0x0000000406067c20 */ /* 0x000fe20008400000 */
[----:B------:R-:W-:Y:S01]  /*1360*/  FMUL R7, R7, UR4 ;  /* 0x0000000407077c20 */ /* 0x000fe20008400000 */
[----:B------:R-:W-:Y:S01]  /*1370*/  FMUL R8, R8, UR4 ;  /* 0x0000000408087c20 */ /* 0x000fe20008400000 */
[----:B------:R-:W-:Y:S01]  /*1380*/  FSEL R95, R4, -INF , P6 ;  /* 0xff800000045f7808 */ /* 0x000fe20003000000 */
[----:B------:R-:W-:Y:S01]  /*1390*/  FMUL R9, R9, UR4 ;  /* 0x0000000409097c20 */ /* 0x000fe20008400000 */
[----:B------:R-:W-:Y:S01]  /*13a0*/  ISETP.GT.AND P6, PT, R0, 0x2, PT ;  /* 0x000000020000780c */ /* 0x000fe20003fc4270 */
        /* <DEDUP_REMOVED lines=15> */
[----:B------:R-:W-:Y:S01]  /*14a0*/  FMNMX3 R4, R95, R94, R97, !PT ;  /* 0x0000005e5f047276 */ /* 0x000fe20007800061 */
        /* <DEDUP_REMOVED lines=21> */
[C---:B------:R-:W-:Y:S01]  /*1600*/  ISETP.GT.AND P2, PT, R0.reuse, 0xa, PT ;  /* 0x0000000a0000780c */ /* 0x040fe20003f44270 */
        /* <DEDUP_REMOVED lines=78> */
[----:B------:R-:W-:Y:S01]  /*1af0*/  UIMAD UR4, UR6, UR16, URZ ;  /* 0x00000010060472a4 */ /* 0x000fe2000f8e02ff */
[----:B------:R-:W-:-:S02]  /*1b00*/  ISETP.GT.AND P6, PT, R0, 0x1a, PT ;  /* 0x0000001a0000780c */ /* 0x000fc40003fc4270 */
[----:B------:R-:W-:Y:S01]  /*1b10*/  FSEL R31, R29, -INF , P3 ;  /* 0xff8000001d1f7808 */ /* 0x000fe20001800000 */
[----:B------:R-:W-:Y:S01]  /*1b20*/  USHF.L.U32 UR5, UR4, 0x1, URZ ;  /* 0x0000000104057899 */ /* 0x000fe200080006ff */
[----:B------:R-:W-:Y:S02]  /*1b30*/  ISETP.GT.AND P3, PT, R0, 0x1b, PT ;  /* 0x0000001b0000780c */ /* 0x000fe40003f64270 */
[----:B------:R-:W-:Y:S02]  /*1b40*/  FSEL R28, R87, -INF , P2 ;  /* 0xff800000571c7808 */ /* 0x000fe40001000000 */
[----:B------:R-:W-:Y:S02]  /*1b50*/  FMNMX3 R4, R4, R34, R33, !PT ;  /* 0x0000002204047276 */ /* 0x000fe40007800021 */
[----:B------:R-:W-:Y:S02]  /*1b60*/  ISETP.GT.AND P2, PT, R0, 0x1c, PT ;  /* 0x0000001c0000780c */ /* 0x000fe40003f44270 */
[----:B------:R-:W-:-:S02]  /*1b70*/  FSEL R26, R88, -INF , P6 ;  /* 0xff800000581a7808 */ /* 0x000fc40003000000 */
[----:B------:R-:W-:Y:S01]  /*1b80*/  ISETP.GT.AND P6, PT, R0, 0x1d, PT ;  /* 0x0000001d0000780c */ /* 0x000fe20003fc4270 */
[----:B------:R-:W0:Y:S01]  /*1b90*/  LDC R88, c[0x0][0x3d8] ;  /* 0x0000f600ff587b82 */ /* 0x000e220000000800 */
[----:B------:R-:W-:Y:S02]  /*1ba0*/  FSEL R27, R32, -INF , P3 ;  /* 0xff800000201b7808 */ /* 0x000fe40001800000 */
[----:B------:R-:W-:Y:S02]  /*1bb0*/  FMNMX3 R4, R4, R31, R28, !PT ;  /* 0x0000001f04047276 */ /* 0x000fe4000780001c */
[C---:B------:R-:W-:Y:S02]  /*1bc0*/  ISETP.GT.AND P3, PT, R0.reuse, 0x1e, PT ;  /* 0x0000001e0000780c */ /* 0x040fe40003f64270 */
[----:B------:R-:W-:Y:S02]  /*1bd0*/  FSEL R24, R89, -INF , P2 ;  /* 0xff80000059187808 */ /* 0x000fe40001000000 */
[----:B------:R-:W-:-:S02]  /*1be0*/  ISETP.GT.AND P2, PT, R0, 0x1f, PT ;  /* 0x0000001f0000780c */ /* 0x000fc40003f44270 */
[----:B------:R-:W-:Y:S02]  /*1bf0*/  FSEL R23, R90, -INF , P6 ;  /* 0xff8000005a177808 */ /* 0x000fe40003000000 */
[----:B------:R-:W-:Y:S02]  /*1c00*/  FMNMX3 R4, R4, R26, R27, !PT ;  /* 0x0000001a04047276 */ /* 0x000fe4000780001b */
[C---:B------:R-:W-:Y:S02]  /*1c10*/  ISETP.GT.AND P6, PT, R0.reuse, 0x20, PT ;  /* 0x000000200000780c */ /* 0x040fe40003fc4270 */
[----:B------:R-:W-:Y:S02]  /*1c20*/  FSEL R18, R35, -INF , P3 ;  /* 0xff80000023127808 */ /* 0x000fe40001800000 */
[----:B------:R-:W-:Y:S02]  /*1c30*/  ISETP.GT.AND P3, PT, R0, 0x21, PT ;  /* 0x000000210000780c */ /* 0x000fe40003f64270 */
[----:B------:R-:W-:-:S02]  /*1c40*/  FSEL R25, R36, -INF , P2 ;  /* 0xff80000024197808 */ /* 0x000fc40001000000 */
[----:B------:R-:W-:Y:S02]  /*1c50*/  FMNMX3 R4, R4, R24, R23, !PT ;  /* 0x0000001804047276 */ /* 0x000fe40007800017 */
[C---:B------:R-:W-:Y:S02]  /*1c60*/  ISETP.GT.AND P2, PT, R0.reuse, 0x22, PT ;  /* 0x000000220000780c */ /* 0x040fe40003f44270 */
[----:B------:R-:W-:Y:S02]  /*1c70*/  FSEL R14, R91, -INF , P6 ;  /* 0xff8000005b0e7808 */ /* 0x000fe40003000000 */
[----:B------:R-:W-:Y:S02]  /*1c80*/  ISETP.GT.AND P6, PT, R0, 0x23, PT ;  /* 0x000000230000780c */ /* 0x000fe40003fc4270 */
[----:B------:R-:W-:Y:S02]  /*1c90*/  FSEL R15, R38, -INF , P3 ;  /* 0xff800000260f7808 */ /* 0x000fe40001800000 */
[----:B------:R-:W-:-:S02]  /*1ca0*/  FMNMX3 R10, R4, R18, R25, !PT ;  /* 0x00000012040a7276 */ /* 0x000fc40007800019 */
[C---:B------:R-:W-:Y:S02]  /*1cb0*/  ISETP.GT.AND P3, PT, R0.reuse, 0x24, PT ;  /* 0x000000240000780c */ /* 0x040fe40003f64270 */
[----:B------:R-:W-:Y:S02]  /*1cc0*/  FSEL R12, R39, -INF , P2 ;  /* 0xff800000270c7808 */ /* 0x000fe40001000000 */
[----:B------:R-:W-:Y:S02]  /*1cd0*/  ISETP.GT.AND P2, PT, R0, 0x25, PT ;  /* 0x000000250000780c */ /* 0x000fe40003f44270 */
[----:B------:R-:W-:Y:S02]  /*1ce0*/  FSEL R11, R40, -INF , P6 ;  /* 0xff800000280b7808 */ /* 0x000fe40003000000 */
[----:B------:R-:W-:Y:S02]  /*1cf0*/  FMNMX3 R10, R10, R14, R15, !PT ;  /* 0x0000000e0a0a7276 */ /* 0x000fe4000780000f */
[----:B------:R-:W-:-:S02]  /*1d00*/  ISETP.GT.AND P6, PT, R0, 0x26, PT ;  /* 0x000000260000780c */ /* 0x000fc40003fc4270 */
[----:B------:R-:W-:Y:S02]  /*1d10*/  FSEL R8, R41, -INF , P3 ;  /* 0xff80000029087808 */ /* 0x000fe40001800000 */
[----:B------:R-:W-:Y:S02]  /*1d20*/  ISETP.GT.AND P3, PT, R0, 0x27, PT ;  /* 0x000000270000780c */ /* 0x000fe40003f64270 */
[----:B------:R-:W-:Y:S02]  /*1d30*/  FSEL R9, R42, -INF , P2 ;  /* 0xff8000002a097808 */ /* 0x000fe40001000000 */
[----:B------:R-:W-:Y:S02]  /*1d40*/  FMNMX3 R16, R10, R12, R11, !PT ;  /* 0x0000000c0a107276 */ /* 0x000fe4000780000b */
[----:B------:R-:W-:Y:S02]  /*1d50*/  ISETP.GT.AND P2, PT, R0, 0x28, PT ;  /* 0x000000280000780c */ /* 0x000fe40003f44270 */
[----:B------:R-:W-:-:S02]  /*1d60*/  FSEL R6, R43, -INF , P6 ;  /* 0xff8000002b067808 */ /* 0x000fc40003000000 */
[----:B------:R-:W-:Y:S02]  /*1d70*/  ISETP.GT.AND P6, PT, R0, 0x29, PT ;  /* 0x000000290000780c */ /* 0x000fe40003fc4270 */
        /* <DEDUP_REMOVED lines=37> */
[----:B------:R-:W-:Y:S02]  /*1fd0*/  ISETP.GT.AND P6, PT, R0, 0x38, PT ;  /* 0x000000380000780c */ /* 0x000fe40003fc4270 */
[----:B------:R-:W-:Y:S01]  /*1fe0*/  FSEL R45, R59, -INF , P3 ;  /* 0xff8000003b2d7808 */ /* 0x000fe20001800000 */
[----:B------:R-:W-:Y:S01]  /*1ff0*/  IMAD.SHL.U32 R59, R86, 0x2, RZ ;  /* 0x00000002563b7824 */ /* 0x000fe200078e00ff */
[----:B------:R-:W-:Y:S01]  /*2000*/  ISETP.GT.AND P3, PT, R0, 0x39, PT ;  /* 0x000000390000780c */ /* 0x000fe20003f64270 */
[----:B------:R-:W-:Y:S01]  /*2010*/  IMAD.HI R86, R86, 0x2, RZ ;  /* 0x0000000256567827 */ /* 0x000fe200078e02ff */
[----:B------:R-:W-:-:S02]  /*2020*/  FSEL R42, R60, -INF , P2 ;  /* 0xff8000003c2a7808 */ /* 0x000fc40001000000 */
[----:B------:R-:W-:Y:S02]  /*2030*/  FMNMX3 R17, R17, R38, R43, !PT ;  /* 0x0000002611117276 */ /* 0x000fe4000780002b */
[C---:B------:R-:W-:Y:S02]  /*2040*/  ISETP.GT.AND P2, PT, R0.reuse, 0x3a, PT ;  /* 0x0000003a0000780c */ /* 0x040fe40003f44270 */
[----:B------:R-:W-:Y:S02]  /*2050*/  FSEL R47, R61, -INF , P6 ;  /* 0xff8000003d2f7808 */ /* 0x000fe40003000000 */
[----:B------:R-:W-:Y:S01]  /*2060*/  ISETP.GT.AND P6, PT, R0, 0x3b, PT ;  /* 0x0000003b0000780c */ /* 0x000fe20003fc4270 */
[----:B------:R-:W1:Y:S01]  /*2070*/  LDC.64 R60, c[0x0][0x390] ;  /* 0x0000e400ff3c7b82 */ /* 0x000e620000000a00 */
[----:B------:R-:W-:Y:S02]  /*2080*/  FSEL R44, R62, -INF , P3 ;  /* 0xff8000003e2c7808 */ /* 0x000fe40001800000 */
[----:B------:R-:W-:-:S02]  /*2090*/  FMNMX3 R17, R17, R45, R42, !PT ;  /* 0x0000002d11117276 */ /* 0x000fc4000780002a */
[----:B------:R-:W-:Y:S02]  /*20a0*/  FSEL R40, R93, -INF , P2 ;  /* 0xff8000005d287808 */ /* 0x000fe40001000000 */
[C---:B------:R-:W-:Y:S02]  /*20b0*/  ISETP.GT.AND P3, PT, R0.reuse, 0x3c, PT ;  /* 0x0000003c0000780c */ /* 0x040fe40003f64270 */
[----:B------:R-:W-:Y:S02]  /*20c0*/  ISETP.GT.AND P2, PT, R0, 0x3d, PT ;  /* 0x0000003d0000780c */ /* 0x000fe40003f44270 */
[----:B------:R-:W-:Y:S02]  /*20d0*/  FSEL R39, R64, -INF , P6 ;  /* 0xff80000040277808 */ /* 0x000fe40003000000 */
[----:B------:R-:W-:Y:S02]  /*20e0*/  FMNMX3 R19, R17, R47, R44, !PT ;  /* 0x0000002f11137276 */ /* 0x000fe4000780002c */
[----:B------:R-:W-:-:S02]  /*20f0*/  ISETP.GT.AND P6, PT, R0, 0x3e, PT ;  /* 0x0000003e0000780c */ /* 0x000fc40003fc4270 */
[----:B------:R-:W-:Y:S02]  /*2100*/  FSEL R20, R65, -INF , P3 ;  /* 0xff80000041147808 */ /* 0x000fe40001800000 */
[----:B------:R-:W-:Y:S02]  /*2110*/  FSEL R17, R66, -INF , P2 ;  /* 0xff80000042117808 */ /* 0x000fe40001000000 */
[----:B------:R-:W-:Y:S02]  /*2120*/  FMNMX3 R46, R19, R40, R39, !PT ;  /* 0x00000028132e7276 */ /* 0x000fe40007800027 */
[----:B------:R-:W-:Y:S02]  /*2130*/  FSEL R19, R67, -INF , P6 ;  /* 0xff80000043137808 */ /* 0x000fe40003000000 */
[----:B------:R-:W-:Y:S02]  /*2140*/  FMNMX3 R46, R46, R20, R17, !PT ;  /* 0x000000142e2e7276 */ /* 0x000fe40007800011 */
[----:B------:R-:W-:-:S02]  /*2150*/  SHF.R.U32.HI R64, RZ, 0x6, R69 ;  /* 0x00000006ff407819 */ /* 0x000fc40000011645 */
[----:B------:R-:W-:Y:S02]  /*2160*/  FMNMX3 R110, R46, -INF , R19, !PT ;  /* 0xff8000002e6e7876 */ /* 0x000fe40007800013 */
[----:B------:R-:W-:-:S03]  /*2170*/  PRMT R65, RZ, 0x7610, R65 ;  /* 0x00007610ff417816 */ /* 0x000fc60000000041 */
[--C-:B------:R-:W-:Y:S01]  /*2180*/  FADD R104, R104, -R110.reuse ;  /* 0x8000006e68687221 */ /* 0x100fe20000000000 */
[--C-:B------:R-:W-:Y:S01]  /*2190*/  FADD R106, R106, -R110.reuse ;  /* 0x8000006e6a6a7221 */ /* 0x100fe20000000000 */
[--C-:B------:R-:W-:Y:S01]  /*21a0*/  FADD R100, R100, -R110.reuse ;  /* 0x8000006e64647221 */ /* 0x100fe20000000000 */
[----:B------:R-:W-:Y:S01]  /*21b0*/  FADD R101, R101, -R110 ;  /* 0x8000006e65657221 */ /* 0x000fe20000000000 */
[----:B------:R-:W-:Y:S01]  /*21c0*/  FMUL R62, R104, 1.4426950216293334961 ;  /* 0x3fb8aa3b683e7820 */ /* 0x000fe20000400000 */
[----:B-1----:R-:W-:Y:S01]  /*21d0*/  IADD3 R104, P2, P3, R59, UR5, R60 ;  /* 0x000000053b687c10 */ /* 0x002fe2000fb5e03c */
[----:B------:R-:W-:Y:S01]  /*21e0*/  UIMAD.WIDE UR4, UR4, 0x2, URZ ;  /* 0x00000002040478a5 */ /* 0x000fe2000f8e02ff */
[----:B------:R-:W-:Y:S01]  /*21f0*/  SGXT.U32 R59, R64, 0x1 ;  /* 0x00000001403b781a */ /* 0x000fe20000000000 */
[----:B------:R-:W-:Y:S01]  /*2200*/  FMUL R64, R106, 1.4426950216293334961 ;  /* 0x3fb8aa3b6a407820 */ /* 0x000fe20000400000 */
[--C-:B------:R-:W-:Y:S01]  /*2210*/  FADD R98, R98, -R110.reuse ;  /* 0x8000006e62627221 */ /* 0x100fe20000000000 */
[----:B------:R-:W-:Y:S01]  /*2220*/  FMUL R54, R100, 1.4426950216293334961 ;  /* 0x3fb8aa3b64367820 */ /* 0x000fe20000400000 */
[--C-:B------:R-:W-:Y:S01]  /*2230*/  FADD R96, R96, -R110.reuse ;  /* 0x8000006e60607221 */ /* 0x100fe20000000000 */
[----:B0-----:R-:W-:Y:S01]  /*2240*/  IMAD R59, R59, R88, RZ ;  /* 0x000000583b3b7224 */ /* 0x001fe200078e02ff */
[----:B------:R-:W-:Y:S01]  /*2250*/  IADD3.X R106, PT, PT, R86, UR5, R61, P2, P3 ;  /* 0x00000005566a7c10 */ /* 0x000fe200097e643d */
[--C-:B------:R-:W-:Y:S01]  /*2260*/  FADD R99, R99, -R110.reuse ;  /* 0x8000006e63637221 */ /* 0x100fe20000000000 */
[----:B------:R-:W-:Y:S01]  /*2270*/  FMUL R53, R101, 1.4426950216293334961 ;  /* 0x3fb8aa3b65357820 */ /* 0x000fe20000400000 */
[----:B------:R-:W-:Y:S01]  /*2280*/  IMAD R60, R88, 0x2, R59 ;  /* 0x00000002583c7824 */ /* 0x000fe200078e023b */
[-C--:B------:R-:W-:Y:S01]  /*2290*/  LEA R100, P2, R59, R104.reuse, 0x1 ;  /* 0x000000683b647211 */ /* 0x080fe200078408ff */
[----:B------:R-:W-:Y:S01]  /*22a0*/  FMUL R52, R98, 1.4426950216293334961 ;  /* 0x3fb8aa3b62347820 */ /* 0x000fe20000400000 */
[----:B------:R-:W-:Y:S01]  /*22b0*/  FADD R97, R97, -R110 ;  /* 0x8000006e61617221 */ /* 0x000fe20000000000 */
[----:B------:R-:W-:Y:S01]  /*22c0*/  IMAD R61, R88, 0x2, R60 ;  /* 0x00000002583d7824 */ /* 0x000fe200078e023c */
[----:B------:R-:W-:Y:S01]  /*22d0*/  LEA R98, P3, R60, R104, 0x1 ;  /* 0x000000683c627211 */ /* 0x000fe200078608ff */
[----:B------:R-:W-:Y:S01]  /*22e0*/  FMUL R50, R96, 1.4426950216293334961 ;  /* 0x3fb8aa3b60327820 */ /* 0x000fe20000400000 */
[----:B------:R-:W-:Y:S01]  /*22f0*/  LEA.HI.X.SX32 R101, R59, R106, 0x1, P2 ;  /* 0x0000006a3b657211 */ /* 0x000fe200010f0eff */
[----:B------:R-:W-:-:S02]  /*2300*/  IMAD R59, R88, 0x2, R61 ;  /* 0x00000002583b7824 */ /* 0x000fc400078e023d */
[--C-:B------:R-:W-:Y:S01]  /*2310*/  FADD R94, R94, -R110.reuse ;  /* 0x8000006e5e5e7221 */ /* 0x100fe20000000000 */
[----:B------:R-:W-:Y:S01]  /*2320*/  LEA R96, P2, R61, R104, 0x1 ;  /* 0x000000683d607211 */ /* 0x000fe200078408ff */
[----:B------:R-:W-:Y:S01]  /*2330*/  FMUL R51, R99, 1.4426950216293334961 ;  /* 0x3fb8aa3b63337820 */ /* 0x000fe20000400000 */
[-C--:B------:R-:W-:Y:S01]  /*2340*/  LEA.HI.X.SX32 R99, R60, R106.reuse, 0x1, P3 ;  /* 0x0000006a3c637211 */ /* 0x080fe200018f0eff */
[----:B------:R-:W-:Y:S01]  /*2350*/  FMUL R48, R97, 1.4426950216293334961 ;  /* 0x3fb8aa3b61307820 */ /* 0x000fe20000400000 */
[----:B------:R-:W-:Y:S02]  /*2360*/  IMAD R60, R88, 0x2, R59 ;  /* 0x00000002583c7824 */ /* 0x000fe400078e023b */
[----:B------:R-:W-:Y:S01]  /*2370*/  FADD R95, R95, -R110 ;  /* 0x8000006e5f5f7221 */ /* 0x000fe20000000000 */
[----:B------:R-:W-:Y:S01]  /*2380*/  FMUL R49, R94, 1.4426950216293334961 ;  /* 0x3fb8aa3b5e317820 */ /* 0x000fe20000400000 */
[----:B------:R-:W-:Y:S01]  /*2390*/  LEA.HI.X.SX32 R97, R61, R106, 0x1, P2 ;  /* 0x0000006a3d617211 */ /* 0x000fe200010f0eff */
[C---:B------:R-:W-:Y:S01]  /*23a0*/  IMAD R61, R88.reuse, 0x2, R60 ;  /* 0x00000002583d7824 */ /* 0x040fe200078e023c */
[----:B------:R-:W-:Y:S01]  /*23b0*/  LEA R94, P2, R59, R104, 0x1 ;  /* 0x000000683b5e7211 */ /* 0x000fe200078408ff */
[----:B------:R-:W-:Y:S01]  /*23c0*/  FMUL R46, R95, 1.4426950216293334961 ;  /* 0x3fb8aa3b5f2e7820 */ /* 0x000fe20000400000 */
[--C-:B------:R-:W-:Y:S01]  /*23d0*/  FADD R107, R107, -R110.reuse ;  /* 0x8000006e6b6b7221 */ /* 0x100fe20000000000 */
[--C-:B------:R-:W-:Y:S01]  /*23e0*/  FADD R109, R109, -R110.reuse ;  /* 0x8000006e6d6d7221 */ /* 0x100fe20000000000 */
[----:B------:R-:W-:Y:S01]  /*23f0*/  LEA.HI.X.SX32 R95, R59, R106, 0x1, P2 ;  /* 0x0000006a3b5f7211 */ /* 0x000fe200010f0eff */
[----:B------:R-:W-:Y:S01]  /*2400*/  IMAD R59, R88, 0x2, R61 ;  /* 0x00000002583b7824 */ /* 0x000fe200078e023d */
[CC--:B------:R-:W-:Y:S01]  /*2410*/  LEA R92, P2, R60.reuse, R104.reuse, 0x1 ;  /* 0x000000683c5c7211 */ /* 0x0c0fe200078408ff */
[--C-:B------:R-:W-:Y:S01]  /*2420*/  FADD R111, R111, -R110.reuse ;  /* 0x8000006e6f6f7221 */ /* 0x100fe20000000000 */
[----:B------:R-:W-:Y:S01]  /*2430*/  LEA R90, P3, R61, R104, 0x1 ;  /* 0x000000683d5a7211 */ /* 0x000fe200078608ff */
[--C-:B------:R-:W-:Y:S01]  /*2440*/  FADD R113, R113, -R110.reuse ;  /* 0x8000006e71717221 */ /* 0x100fe20000000000 */
[-C--:B------:R-:W-:Y:S01]  /*2450*/  LEA.HI.X.SX32 R93, R60, R106.reuse, 0x1, P2 ;  /* 0x0000006a3c5d7211 */ /* 0x080fe200010f0eff */
[--C-:B------:R-:W-:Y:S01]  /*2460*/  IMAD R60, R88, 0x2, R59.reuse ;  /* 0x00000002583c7824 */ /* 0x100fe200078e023b */
[----:B------:R-:W-:Y:S01]  /*2470*/  LEA.HI.X.SX32 R91, R61, R106, 0x1, P3 ;  /* 0x0000006a3d5b7211 */ /* 0x000fe200018f0eff */
[----:B------:R-:W-:Y:S01]  /*2480*/  FMUL R57, R107, 1.4426950216293334961 ;  /* 0x3fb8aa3b6b397820 */ /* 0x000fe20000400000 */
[--C-:B------:R-:W-:Y:S01]  /*2490*/  FADD R115, R115, -R110.reuse ;  /* 0x8000006e73737221 */ /* 0x100fe20000000000 */
[-C--:B------:R-:W-:Y:S01]  /*24a0*/  LEA R88, P2, R59, R104.reuse, 0x1 ;  /* 0x000000683b587211 */ /* 0x080fe200078408ff */
[--C-:B------:R-:W-:Y:S01]  /*24b0*/  FADD R105, R105, -R110.reuse ;  /* 0x8000006e69697221 */ /* 0x100fe20000000000 */
[----:B------:R-:W-:Y:S01]  /*24c0*/  LEA R86, P3, R60, R104, 0x1 ;  /* 0x000000683c567211 */ /* 0x000fe200078608ff */
[----:B------:R-:W-:Y:S01]  /*24d0*/  FMUL R107, R109, 1.4426950216293334961 ;  /* 0x3fb8aa3b6d6b7820 */ /* 0x000fe20000400000 */
[--C-:B------:R-:W-:Y:S01]  /*24e0*/  FADD R58, R58, -R110.reuse ;  /* 0x8000006e3a3a7221 */ /* 0x100fe20000000000 */
[--C-:B------:R-:W-:Y:S01]  /*24f0*/  FADD R67, R63, -R110.reuse ;  /* 0x8000006e3f437221 */ /* 0x100fe20000000000 */
[----:B------:R-:W-:Y:S01]  /*2500*/  FMUL R109, R111, 1.4426950216293334961 ;  /* 0x3fb8aa3b6f6d7820 */ /* 0x000fe20000400000 */
[----:B------:R-:W-:Y:S01]  /*2510*/  FMUL R111, R113, 1.4426950216293334961 ;  /* 0x3fb8aa3b716f7820 */ /* 0x000fe20000400000 */
[----:B------:R-:W-:Y:S01]  /*2520*/  FMUL R113, R115, 1.4426950216293334961 ;  /* 0x3fb8aa3b73717820 */ /* 0x000fe20000400000 */
[-C--:B------:R-:W-:Y:S01]  /*2530*/  LEA.HI.X.SX32 R89, R59, R106.reuse, 0x1, P2 ;  /* 0x0000006a3b597211 */ /* 0x080fe200010f0eff */
[----:B------:R-:W-:Y:S01]  /*2540*/  FMUL R55, R105, 1.4426950216293334961 ;  /* 0x3fb8aa3b69377820 */ /* 0x000fe20000400000 */
[----:B------:R-:W-:Y:S01]  /*2550*/  LEA.HI.X.SX32 R87, R60, R106, 0x1, P3 ;  /* 0x0000006a3c577211 */ /* 0x000fe200018f0eff */
[----:B------:R-:W-:Y:S01]  /*2560*/  FMUL R115, R58, 1.4426950216293334961 ;  /* 0x3fb8aa3b3a737820 */ /* 0x000fe20000400000 */
[----:B------:R-:W-:Y:S01]  /*2570*/  FMUL R106, R67, 1.4426950216293334961 ;  /* 0x3fb8aa3b436a7820 */ /* 0x000fe20000400000 */
[----:B------:R-:W-:Y:S01]  /*2580*/  PRMT R59, RZ, 0x7610, R59 ;  /* 0x00007610ff3b7816 */ /* 0x000fe2000000003b */
[----:B------:R0:W5:Y:S01]  /*2590*/  @P0 LDG.E.U16 R65, desc[UR18][R88.64] ;  /* 0x0000001258410981 */ /* 0x000162000c1e1500 */
[----:B------:R-:W-:Y:S01]  /*25a0*/  PRMT R61, RZ, 0x7610, R61 ;  /* 0x00007610ff3d7816 */ /* 0x000fe2000000003d */
[----:B------:R-:W-:Y:S01]  /*25b0*/  FADD R108, R108, -R110 ;  /* 0x8000006e6c6c7221 */ /* 0x000fe20000000000 */
[----:B------:R-:W-:Y:S01]  /*25c0*/  PRMT R58, RZ, 0x7610, R58 ;  /* 0x00007610ff3a7816 */ /* 0x000fe2000000003a */
[----:B------:R-:W-:Y:S01]  /*25d0*/  FADD R104, R37, -R110 ;  /* 0x8000006e25687221 */ /* 0x000fe20000000000 */
[----:B------:R-:W-:Y:S01]  /*25e0*/  PRMT R60, RZ, 0x7610, R60 ;  /* 0x00007610ff3c7816 */ /* 0x000fe2000000003c */
[----:B------:R0:W5:Y:S01]  /*25f0*/  @P0 LDG.E.U16 R59, desc[UR18][R100.64] ;  /* 0x00000012643b0981 */ /* 0x000162000c1e1500 */
[----:B------:R-:W-:Y:S01]  /*2600*/  PRMT R63, RZ, 0x7610, R63 ;  /* 0x00007610ff3f7816 */ /* 0x000fe2000000003f */
[--C-:B------:R-:W-:Y:S01]  /*2610*/  FADD R102, R102, -R110.reuse ;  /* 0x8000006e66667221 */ /* 0x100fe20000000000 */
[----:B------:R-:W-:Y:S01]  /*2620*/  PRMT R67, RZ, 0x7610, R67 ;  /* 0x00007610ff437816 */ /* 0x000fe20000000043 */
[----:B------:R0:W5:Y:S01]  /*2630*/  @P0 LDG.E.U16 R61, desc[UR18][R92.64] ;  /* 0x000000125c3d0981 */ /* 0x000162000c1e1500 */
[----:B------:R-:W-:Y:S01]  /*2640*/  PRMT R105, RZ, 0x7610, R105 ;  /* 0x00007610ff697816 */ /* 0x000fe20000000069 */
[----:B------:R-:W-:Y:S01]  /*2650*/  FMUL R66, R108, 1.4426950216293334961 ;  /* 0x3fb8aa3b6c427820 */ /* 0x000fe20000400000 */
[--C-:B------:R-:W-:Y:S01]  /*2660*/  FADD R112, R112, -R110.reuse ;  /* 0x8000006e70707221 */ /* 0x100fe20000000000 */
[----:B------:R0:W5:Y:S01]  /*2670*/  @P0 LDG.E.U16 R58, desc[UR18][R98.64] ;  /* 0x00000012623a0981 */ /* 0x000162000c1e1500 */
[----:B------:R-:W-:Y:S01]  /*2680*/  FMUL R108, R104, 1.4426950216293334961 ;  /* 0x3fb8aa3b686c7820 */ /* 0x000fe20000400000 */
[--C-:B------:R-:W-:Y:S01]  /*2690*/  FADD R104, R30, -R110.reuse ;  /* 0x8000006e1e687221 */ /* 0x100fe20000000000 */
[----:B------:R-:W-:Y:S01]  /*26a0*/  FMUL R56, R102, 1.4426950216293334961 ;  /* 0x3fb8aa3b66387820 */ /* 0x000fe20000400000 */
[----:B------:R0:W5:Y:S01]  /*26b0*/  @P0 LDG.E.U16 R60, desc[UR18][R90.64] ;  /* 0x000000125a3c0981 */ /* 0x000162000c1e1500 */
[----:B------:R-:W-:Y:S01]  /*26c0*/  FMUL R102, R112, 1.4426950216293334961 ;  /* 0x3fb8aa3b70667820 */ /* 0x000fe20000400000 */
[----:B------:R-:W-:Y:S01]  /*26d0*/  FMUL R112, R104, 1.4426950216293334961 ;  /* 0x3fb8aa3b68707820 */ /* 0x000fe20000400000 */
[--C-:B------:R-:W-:Y:S01]  /*26e0*/  FADD R104, R34, -R110.reuse ;  /* 0x8000006e22687221 */ /* 0x100fe20000000000 */
[----:B------:R0:W5:Y:S01]  /*26f0*/  @P0 LDG.E.U16 R63, desc[UR18][R96.64] ;  /* 0x00000012603f0981 */ /* 0x000162000c1e1500 */
[----:B------:R1:W-:Y:S03]  /*2700*/  MUFU.EX2 R37, R106 ;  /* 0x0000006a00257308 */ /* 0x0003e60000000800 */
[----:B------:R0:W5:Y:S04]  /*2710*/  @P0 LDG.E.U16 R67, desc[UR18][R94.64] ;  /* 0x000000125e430981 */ /* 0x000168000c1e1500 */
[----:B------:R0:W5:Y:S01]  /*2720*/  @P0 LDG.E.U16 R105, desc[UR18][R86.64] ;  /* 0x0000001256690981 */ /* 0x000162000c1e1500 */
[----:B------:R3:W-:Y:S01]  /*2730*/  MUFU.EX2 R30, R108 ;  /* 0x0000006c001e7308 */ /* 0x0007e20000000800 */
[----:B-1----:R-:W-:Y:S01]  /*2740*/  FMUL R106, R104, 1.4426950216293334961 ;  /* 0x3fb8aa3b686a7820 */ /* 0x002fe20000400000 */
[----:B------:R-:W-:-:S06]  /*2750*/  FADD R104, R33, -R110 ;  /* 0x8000006e21687221 */ /* 0x000fcc0000000000 */
[----:B------:R1:W-:Y:S01]  /*2760*/  MUFU.EX2 R34, R112 ;  /* 0x0000007000227308 */ /* 0x0003e20000000800 */
[----:B---3--:R-:W-:Y:S01]  /*2770*/  FMUL R108, R104, 1.4426950216293334961 ;  /* 0x3fb8aa3b686c7820 */ /* 0x008fe20000400000 */
[----:B------:R-:W-:-:S06]  /*2780*/  FADD R104, R31, -R110 ;  /* 0x8000006e1f687221 */ /* 0x000fcc0000000000 */
[----:B------:R-:W-:Y:S01]  /*2790*/  MUFU.EX2 R46, R46 ;  /* 0x0000002e002e7308 */ /* 0x000fe20000000800 */
[----:B-1----:R-:W-:Y:S01]  /*27a0*/  FMUL R112, R104, 1.4426950216293334961 ;  /* 0x3fb8aa3b68707820 */ /* 0x002fe20000400000 */
[----:B------:R-:W-:-:S06]  /*27b0*/  FADD R104, R28, -R110 ;  /* 0x8000006e1c687221 */ /* 0x000fcc0000000000 */
[----:B------:R-:W1:Y:S01]  /*27c0*/  MUFU.EX2 R49, R49 ;  /* 0x0000003100317308 */ /* 0x000e620000000800 */
[----:B------:R-:W-:Y:S01]  /*27d0*/  FMUL R114, R104, 1.4426950216293334961 ;  /* 0x3fb8aa3b68727820 */ /* 0x000fe20000400000 */
[----:B------:R-:W-:-:S06]  /*27e0*/  FADD R104, R26, -R110 ;  /* 0x8000006e1a687221 */ /* 0x000fcc0000000000 */
[----:B------:R-:W3:Y:S01]  /*27f0*/  MUFU.EX2 R48, R48 ;  /* 0x0000003000307308 */ /* 0x000ee20000000800 */
[----:B------:R-:W-:-:S07]  /*2800*/  FADD R14, R14, -R110 ;  /* 0x8000006e0e0e7221 */ /* 0x000fce0000000000 */
[----:B------:R4:W-:Y:S08]  /*2810*/  MUFU.EX2 R33, R106 ;  /* 0x0000006a00217308 */ /* 0x0009f00000000800 */
[----:B------:R-:W0:Y:S01]  /*2820*/  MUFU.EX2 R51, R51 ;  /* 0x0000003300337308 */ /* 0x000e220000000800 */
[----:B----4-:R-:W-:Y:S01]  /*2830*/  FMUL R106, R104, 1.4426950216293334961 ;  /* 0x3fb8aa3b686a7820 */ /* 0x010fe20000400000 */
[----:B------:R-:W-:Y:S01]  /*2840*/  FADD R104, R27, -R110 ;  /* 0x8000006e1b687221 */ /* 0x000fe20000000000 */
[----:B------:R-:W-:-:S03]  /*2850*/  FMUL R14, R14, 1.4426950216293334961 ;  /* 0x3fb8aa3b0e0e7820 */ /* 0x000fc60000400000 */
[----:B------:R-:W-:Y:S02]  /*2860*/  FMUL R116, R104, 1.4426950216293334961 ;  /* 0x3fb8aa3b68747820 */ /* 0x000fe40000400000 */
[----:B------:R-:W4:Y:S01]  /*2870*/  MUFU.EX2 R50, R50 ;  /* 0x0000003200327308 */ /* 0x000f220000000800 */
[--C-:B------:R-:W-:Y:S01]  /*2880*/  FADD R104, R24, -R110.reuse ;  /* 0x8000006e18687221 */ /* 0x100fe20000000000 */
[--C-:B------:R-:W-:Y:S01]  /*2890*/  FADD R15, R15, -R110.reuse ;  /* 0x8000006e0f0f7221 */ /* 0x100fe20000000000 */
[----:B-1----:R-:W-:Y:S01]  /*28a0*/  FADD R123, R46, R49 ;  /* 0x000000312e7b7221 */ /* 0x002fe20000000000 */
[----:B------:R-:W-:-:S04]  /*28b0*/  FADD R12, R12, -R110 ;  /* 0x8000006e0c0c7221 */ /* 0x000fc80000000000 */
[----:B------:R-:W1:Y:S01]  /*28c0*/  MUFU.EX2 R53, R53 ;  /* 0x0000003500357308 */ /* 0x000e620000000800 */
[----:B------:R-:W-:Y:S01]  /*28d0*/  FMUL R15, R15, 1.4426950216293334961 ;  /* 0x3fb8aa3b0f0f7820 */ /* 0x000fe20000400000 */
[----:B------:R-:W-:-:S06]  /*28e0*/  FADD R18, R18, -R110 ;  /* 0x8000006e12127221 */ /* 0x000fcc0000000000 */
[----:B------:R0:W-:Y:S01]  /*28f0*/  MUFU.EX2 R31, R108 ;  /* 0x0000006c001f7308 */ /* 0x0001e20000000800 */
[----:B------:R-:W-:Y:S01]  /*2900*/  FMUL R12, R12, 1.4426950216293334961 ;  /* 0x3fb8aa3b0c0c7820 */ /* 0x000fe20000400000 */
[----:B------:R-:W-:-:S06]  /*2910*/  FADD R11, R11, -R110 ;  /* 0x8000006e0b0b7221 */ /* 0x000fcc0000000000 */
[----:B------:R-:W1:Y:S01]  /*2920*/  MUFU.EX2 R52, R52 ;  /* 0x0000003400347308 */ /* 0x000e620000000800 */
[----:B0-----:R-:W-:Y:S01]  /*2930*/  FMUL R108, R104, 1.4426950216293334961 ;  /* 0x3fb8aa3b686c7820 */ /* 0x001fe20000400000 */
[----:B------:R-:W-:-:S06]  /*2940*/  FADD R104, R23, -R110 ;  /* 0x8000006e17687221 */ /* 0x000fcc0000000000 */
[----:B------:R3:W-:Y:S01]  /*2950*/  MUFU.EX2 R117, R14 ;  /* 0x0000000e00757308 */ /* 0x0007e20000000800 */
[----:B------:R-:W-:Y:S01]  /*2960*/  FMUL R11, R11, 1.4426950216293334961 ;  /* 0x3fb8aa3b0b0b7820 */ /* 0x000fe20000400000 */
[----:B------:R-:W-:-:S06]  /*2970*/  FADD R8, R8, -R110 ;  /* 0x8000006e08087221 */ /* 0x000fcc0000000000 */
[----:B------:R-:W0:Y:S01]  /*2980*/  MUFU.EX2 R55, R55 ;  /* 0x0000003700377308 */ /* 0x000e220000000800 */
[----:B---3--:R-:W-:-:S07]  /*2990*/  FADD R14, R48, R123 ;  /* 0x0000007b300e7221 */ /* 0x008fce0000000000 */
[----:B------:R-:W-:Y:S08]  /*29a0*/  MUFU.EX2 R23, R108 ;  /* 0x0000006c00177308 */ /* 0x000ff00000000800 */
[----:B------:R3:W-:Y:S01]  /*29b0*/  MUFU.EX2 R108, R15 ;  /* 0x0000000f006c7308 */ /* 0x0007e20000000800 */
[----:B------:R-:W-:-:S07]  /*29c0*/  FMUL R8, R8, 1.4426950216293334961 ;  /* 0x3fb8aa3b08087820 */ /* 0x000fce0000400000 */
[----:B------:R0:W-:Y:S01]  /*29d0*/  MUFU.EX2 R28, R112 ;  /* 0x00000070001c7308 */ /* 0x0001e20000000800 */
[----:B---3--:R-:W-:-:S07]  /*29e0*/  FADD R15, R51, R14 ;  /* 0x0000000e330f7221 */ /* 0x008fce0000000000 */
[----:B------:R-:W3:Y:S01]  /*29f0*/  MUFU.EX2 R54, R54 ;  /* 0x0000003600367308 */ /* 0x000ee20000000800 */
[----:B0-----:R-:W-:Y:S01]  /*2a00*/  FMUL R112, R18, 1.4426950216293334961 ;  /* 0x3fb8aa3b12707820 */ /* 0x001fe20000400000 */
[----:B------:R-:W-:-:S06]  /*2a10*/  FADD R18, R25, -R110 ;  /* 0x8000006e19127221 */ /* 0x000fcc0000000000 */
[----:B------:R4:W-:Y:S08]  /*2a20*/  MUFU.EX2 R119, R12 ;  /* 0x0000000c00777308 */ /* 0x0009f00000000800 */
[----:B------:R-:W0:Y:S01]  /*2a30*/  MUFU.EX2 R57, R57 ;  /* 0x0000003900397308 */ /* 0x000e220000000800 */
[----:B----4-:R-:W-:-:S07]  /*2a40*/  FADD R12, R50, R15 ;  /* 0x0000000f320c7221 */ /* 0x010fce0000000000 */
[----:B------:R-:W-:Y:S08]  /*2a50*/  MUFU.EX2 R25, R112 ;  /* 0x0000007000197308 */ /* 0x000ff00000000800 */
[----:B------:R1:W-:Y:S01]  /*2a60*/  MUFU.EX2 R112, R11 ;  /* 0x0000000b00707308 */ /* 0x0003e20000000800 */
[----:B------:R-:W-:-:S07]  /*2a70*/  FADD R9, R9, -R110 ;  /* 0x8000006e09097221 */ /* 0x000fce0000000000 */
[----:B------:R-:W4:Y:S01]  /*2a80*/  MUFU.EX2 R56, R56 ;  /* 0x0000003800387308 */ /* 0x000f220000000800 */
[----:B-1----:R-:W-:-:S07]  /*2a90*/  FADD R11, R53, R12 ;  /* 0x0000000c350b7221 */ /* 0x002fce0000000000 */
[----:B------:R1:W-:Y:S01]  /*2aa0*/  MUFU.EX2 R121, R8 ;  /* 0x0000000800797308 */ /* 0x0003e20000000800 */
[----:B------:R-:W-:Y:S01]  /*2ab0*/  FMUL R9, R9, 1.4426950216293334961 ;  /* 0x3fb8aa3b09097820 */ /* 0x000fe20000400000 */
[----:B------:R-:W-:-:S06]  /*2ac0*/  FADD R6, R6, -R110 ;  /* 0x8000006e06067221 */ /* 0x000fcc0000000000 */
[----:B------:R-:W0:Y:S01]  /*2ad0*/  MUFU.EX2 R107, R107 ;  /* 0x0000006b006b7308 */ /* 0x000e220000000800 */
[----:B-1----:R-:W-:-:S04]  /*2ae0*/  FADD R8, R52, R11 ;  /* 0x0000000b34087221 */ /* 0x002fc80000000000 */
[----:B------:R-:W-:-:S03]  /*2af0*/  FADD R11, R55, R8 ;  /* 0x00000008370b7221 */ /* 0x000fc60000000000 */
[----:B------:R-:W1:Y:S01]  /*2b00*/  MUFU.EX2 R62, R62 ;  /* 0x0000003e003e7308 */ /* 0x000e620000000800 */
[----:B---3--:R-:W-:Y:S01]  /*2b10*/  FADD R8, R54, R11 ;  /* 0x0000000b36087221 */ /* 0x008fe20000000000 */
[----:B------:R-:W-:-:S06]  /*2b20*/  FMUL R6, R6, 1.4426950216293334961 ;  /* 0x3fb8aa3b06067820 */ /* 0x000fcc0000400000 */
[----:B------:R-:W-:Y:S08]  /*2b30*/  MUFU.EX2 R26, R114 ;  /* 0x00000072001a7308 */ /* 0x000ff00000000800 */
[----:B------:R-:W3:Y:S08]  /*2b40*/  MUFU.EX2 R109, R109 ;  /* 0x0000006d006d7308 */ /* 0x000ef00000000800 */
[----:B------:R0:W-:Y:S01]  /*2b50*/  MUFU.EX2 R114, R9 ;  /* 0x0000000900727308 */ /* 0x0001e20000000800 */
[----:B------:R-:W-:-:S07]  /*2b60*/  FADD R7, R7, -R110 ;  /* 0x8000006e07077221 */ /* 0x000fce0000000000 */
[----:B------:R-:W1:Y:S01]  /*2b70*/  MUFU.EX2 R64, R64 ;  /* 0x0000004000407308 */ /* 0x000e620000000800 */
[----:B0-----:R-:W-:-:S07]  /*2b80*/  FADD R9, R57, R8 ;  /* 0x0000000839097221 */ /* 0x001fce0000000000 */
[----:B------:R4:W-:Y:S01]  /*2b90*/  MUFU.EX2 R123, R6 ;  /* 0x00000006007b7308 */ /* 0x0009e20000000800 */
[----:B------:R-:W-:Y:S01]  /*2ba0*/  FMUL R7, R7, 1.4426950216293334961 ;  /* 0x3fb8aa3b07077820 */ /* 0x000fe20000400000 */
[----:B------:R-:W-:-:S06]  /*2bb0*/  FADD R4, R4, -R110 ;  /* 0x8000006e04047221 */ /* 0x000fcc0000000000 */
[----:B------:R-:W0:Y:S01]  /*2bc0*/  MUFU.EX2 R111, R111 ;  /* 0x0000006f006f7308 */ /* 0x000e220000000800 */
[----:B----4-:R-:W-:-:S04]  /*2bd0*/  FADD R6, R56, R9 ;  /* 0x0000000938067221 */ /* 0x010fc80000000000 */
[----:B------:R-:W-:-:S03]  /*2be0*/  FADD R9, R107, R6 ;  /* 0x000000066b097221 */ /* 0x000fc60000000000 */
[----:B------:R-:W4:Y:S01]  /*2bf0*/  MUFU.EX2 R66, R66 ;  /* 0x0000004200427308 */ /* 0x000f220000000800 */
[----:B-1----:R-:W-:Y:S01]  /*2c00*/  FADD R6, R62, R9 ;  /* 0x000000093e067221 */ /* 0x002fe20000000000 */
[----:B------:R-:W-:-:S06]  /*2c10*/  FMUL R4, R4, 1.4426950216293334961 ;  /* 0x3fb8aa3b04047820 */ /* 0x000fcc0000400000 */
[----:B------:R-:W-:Y:S08]  /*2c20*/  MUFU.EX2 R24, R116 ;  /* 0x0000007400187308 */ /* 0x000ff00000000800 */
[----:B------:R-:W1:Y:S08]  /*2c30*/  MUFU.EX2 R113, R113 ;  /* 0x0000007100717308 */ /* 0x000e700000000800 */
[----:B------:R3:W-:Y:S01]  /*2c40*/  MUFU.EX2 R116, R7 ;  /* 0x0000000700747308 */ /* 0x0007e20000000800 */
[----:B------:R-:W-:-:S07]  /*2c50*/  FADD R5, R5, -R110 ;  /* 0x8000006e05057221 */ /* 0x000fce0000000000 */
[----:B------:R-:W0:Y:S01]  /*2c60*/  MUFU.EX2 R102, R102 ;  /* 0x0000006600667308 */ /* 0x000e220000000800 */
[----:B---3--:R-:W-:-:S07]  /*2c70*/  FADD R7, R109, R6 ;  /* 0x000000066d077221 */ /* 0x008fce0000000000 */
[----:B------:R3:W-:Y:S01]  /*2c80*/  MUFU.EX2 R125, R4 ;  /* 0x00000004007d7308 */ /* 0x0007e20000000800 */
[----:B------:R-:W-:-:S07]  /*2c90*/  FMUL R5, R5, 1.4426950216293334961 ;  /* 0x3fb8aa3b05057820 */ /* 0x000fce0000400000 */
[----:B------:R-:W1:Y:S01]  /*2ca0*/  MUFU.EX2 R115, R115 ;  /* 0x0000007300737308 */ /* 0x000e620000000800 */
[----:B---3--:R-:W-:-:S04]  /*2cb0*/  FADD R4, R64, R7 ;  /* 0x0000000740047221 */ /* 0x008fc80000000000 */
[----:B0-----:R-:W-:-:S04]  /*2cc0*/  FADD R7, R111, R4 ;  /* 0x000000046f077221 */ /* 0x001fc80000000000 */
[----:B----4-:R-:W-:Y:S01]  /*2cd0*/  FADD R4, R66, R7 ;  /* 0x0000000742047221 */ /* 0x010fe20000000000 */
[----:B------:R1:W-:Y:S03]  /*2ce0*/  MUFU.EX2 R118, R5 ;  /* 0x0000000500767308 */ /* 0x0003e60000000800 */
[----:B-1----:R-:W-:-:S04]  /*2cf0*/  FADD R5, R113, R4 ;  /* 0x0000000471057221 */ /* 0x002fc80000000000 */
[----:B------:R-:W-:-:S04]  /*2d00*/  FADD R4, R102, R5 ;  /* 0x0000000566047221 */ /* 0x000fc80000000000 */
[----:B------:R-:W-:-:S04]  /*2d10*/  FADD R4, R115, R4 ;  /* 0x0000000473047221 */ /* 0x000fc80000000000 */
[----:B------:R-:W-:-:S04]  /*2d20*/  FADD R5, R37, R4 ;  /* 0x0000000425057221 */ /* 0x000fc80000000000 */
[----:B------:R-:W-:Y:S01]  /*2d30*/  FADD R5, R30, R5 ;  /* 0x000000051e057221 */ /* 0x000fe20000000000 */
[----:B------:R-:W0:Y:S03]  /*2d40*/  MUFU.EX2 R27, R106 ;  /* 0x0000006a001b7308 */ /* 0x000e260000000800 */
[----:B------:R-:W-:-:S04]  /*2d50*/  FADD R4, R34, R5 ;  /* 0x0000000522047221 */ /* 0x000fc80000000000 */
[----:B------:R-:W-:Y:S01]  /*2d60*/  FADD R4, R33, R4 ;  /* 0x0000000421047221 */ /* 0x000fe20000000000 */
[----:B------:R-:W-:-:S03]  /*2d70*/  FMUL R104, R104, 1.4426950216293334961 ;  /* 0x3fb8aa3b68687820 */ /* 0x000fc60000400000 */
[----:B------:R-:W-:-:S04]  /*2d80*/  FADD R5, R31, R4 ;  /* 0x000000041f057221 */ /* 0x000fc80000000000 */
[----:B------:R-:W-:Y:S01]  /*2d90*/  FADD R5, R28, R5 ;  /* 0x000000051c057221 */ /* 0x000fe20000000000 */
[----:B------:R-:W1:Y:S03]  /*2da0*/  MUFU.EX2 R104, R104 ;  /* 0x0000006800687308 */ /* 0x000e660000000800 */
[----:B------:R-:W-:Y:S01]  /*2db0*/  FADD R4, R26, R5 ;  /* 0x000000051a047221 */ /* 0x000fe20000000000 */
[----:B------:R-:W-:-:S03]  /*2dc0*/  FMUL R18, R18, 1.4426950216293334961 ;  /* 0x3fb8aa3b12127820 */ /* 0x000fc60000400000 */
[----:B0-----:R-:W-:Y:S01]  /*2dd0*/  FADD R5, R27, R4 ;  /* 0x000000041b057221 */ /* 0x001fe20000000000 */
[----:B------:R-:W0:Y:S03]  /*2de0*/  MUFU.EX2 R106, R18 ;  /* 0x00000012006a7308 */ /* 0x000e260000000800 */
[----:B------:R-:W-:-:S04]  /*2df0*/  FADD R4, R24, R5 ;  /* 0x0000000518047221 */ /* 0x000fc80000000000 */
[----:B------:R-:W-:-:S04]  /*2e00*/  FADD R5, R23, R4 ;  /* 0x0000000417057221 */ /* 0x000fc80000000000 */
[----:B-1----:R-:W-:-:S04]  /*2e10*/  FADD R4, R104, R5 ;  /* 0x0000000568047221 */ /* 0x002fc80000000000 */
[----:B------:R-:W-:-:S04]  /*2e20*/  FADD R5, R25, R4 ;  /* 0x0000000419057221 */ /* 0x000fc80000000000 */
[----:B0-----:R-:W-:-:S04]  /*2e30*/  FADD R4, R106, R5 ;  /* 0x000000056a047221 */ /* 0x001fc80000000000 */
[----:B------:R-:W-:-:S04]  /*2e40*/  FADD R5, R117, R4 ;  /* 0x0000000475057221 */ /* 0x000fc80000000000 */
[----:B------:R-:W-:-:S04]  /*2e50*/  FADD R4, R108, R5 ;  /* 0x000000056c047221 */ /* 0x000fc80000000000 */
[----:B------:R-:W-:Y:S01]  /*2e60*/  FADD R5, R119, R4 ;  /* 0x0000000477057221 */ /* 0x000fe20000000000 */
[----:B------:R-:W-:-:S03]  /*2e70*/  FADD R13, R13, -R110 ;  /* 0x8000006e0d0d7221 */ /* 0x000fc60000000000 */
[----:B------:R-:W-:Y:S01]  /*2e80*/  FADD R4, R112, R5 ;  /* 0x0000000570047221 */ /* 0x000fe20000000000 */
[----:B------:R-:W-:-:S03]  /*2e90*/  FMUL R13, R13, 1.4426950216293334961 ;  /* 0x3fb8aa3b0d0d7820 */ /* 0x000fc60000400000 */
[----:B------:R-:W-:Y:S01]  /*2ea0*/  FADD R5, R121, R4 ;  /* 0x0000000479057221 */ /* 0x000fe20000000000 */
[----:B------:R-:W-:-:S03]  /*2eb0*/  FADD R10, R10, -R110 ;  /* 0x8000006e0a0a7221 */ /* 0x000fc60000000000 */
[----:B------:R-:W-:Y:S01]  /*2ec0*/  FADD R4, R114, R5 ;  /* 0x0000000572047221 */ /* 0x000fe20000000000 */
[----:B------:R-:W0:Y:S01]  /*2ed0*/  MUFU.EX2 R127, R13 ;  /* 0x0000000d007f7308 */ /* 0x000e220000000800 */
[----:B------:R-:W-:Y:S01]  /*2ee0*/  FMUL R10, R10, 1.4426950216293334961 ;  /* 0x3fb8aa3b0a0a7820 */ /* 0x000fe20000400000 */
[----:B------:R-:W-:Y:S01]  /*2ef0*/  FADD R21, R21, -R110 ;  /* 0x8000006e15157221 */ /* 0x000fe20000000000 */
[----:B------:R-:W-:Y:S01]  /*2f00*/  SHF.R.S32.HI R6, RZ, 0x6, R69 ;  /* 0x00000006ff067819 */ /* 0x000fe20000011445 */
[----:B------:R-:W-:Y:S01]  /*2f10*/  FADD R5, R123, R4 ;  /* 0x000000047b057221 */ /* 0x000fe20000000000 */
[----:B------:R-:W-:Y:S01]  /*2f20*/  LOP3.LUT R69, R69, 0x3f, RZ, 0xc0, !PT ;  /* 0x0000003f45457812 */ /* 0x000fe200078ec0ff */
[----:B------:R-:W-:Y:S01]  /*2f30*/  FMUL R21, R21, 1.4426950216293334961 ;  /* 0x3fb8aa3b15157820 */ /* 0x000fe20000400000 */
[----:B------:R-:W-:Y:S01]  /*2f40*/  FADD R16, R16, -R110 ;  /* 0x8000006e10107221 */ /* 0x000fe20000000000 */
[----:B------:R-:W1:Y:S01]  /*2f50*/  MUFU.EX2 R120, R10 ;  /* 0x0000000a00787308 */ /* 0x000e620000000800 */
[----:B------:R-:W-:Y:S01]  /*2f60*/  FADD R4, R116, R5 ;  /* 0x0000000574047221 */ /* 0x000fe20000000000 */
[----:B------:R-:W-:-:S02]  /*2f70*/  IMAD.SHL.U32 R69, R69, 0x2, RZ ;  /* 0x0000000245457824 */ /* 0x000fc400078e00ff */
[----:B------:R-:W-:Y:S01]  /*2f80*/  FMUL R16, R16, 1.4426950216293334961 ;  /* 0x3fb8aa3b10107820 */ /* 0x000fe20000400000 */
[----:B------:R-:W-:Y:S01]  /*2f90*/  FADD R22, R22, -R110 ;  /* 0x8000006e16167221 */ /* 0x000fe20000000000 */
[----:B------:R-:W-:Y:S01]  /*2fa0*/  SGXT R6, R6, 0x1 ;  /* 0x000000010606781a */ /* 0x000fe20000000200 */
[----:B------:R-:W-:Y:S01]  /*2fb0*/  FADD R5, R125, R4 ;  /* 0x000000047d057221 */ /* 0x000fe20000000000 */
[----:B------:R-:W3:Y:S01]  /*2fc0*/  MUFU.EX2 R129, R21 ;  /* 0x0000001500817308 */ /* 0x000ee20000000800 */
[----:B------:R-:W-:Y:S01]  /*2fd0*/  FADD R29, R29, -R110 ;  /* 0x8000006e1d1d7221 */ /* 0x000fe20000000000 */
[----:B------:R-:W-:Y:S01]  /*2fe0*/  FMUL R22, R22, 1.4426950216293334961 ;  /* 0x3fb8aa3b16167820 */ /* 0x000fe20000400000 */
[----:B------:R-:W-:Y:S01]  /*2ff0*/  LOP3.LUT R128, R69, 0x90, R6, 0x78, !PT ;  /* 0x0000009045807812 */ /* 0x000fe200078e7806 */
[----:B------:R-:W-:Y:S01]  /*3000*/  FADD R6, R118, R5 ;  /* 0x0000000576067221 */ /* 0x000fe20000000000 */
[----:B------:R-:W-:-:S03]  /*3010*/  FMUL R29, R29, 1.4426950216293334961 ;  /* 0x3fb8aa3b1d1d7820 */ /* 0x000fc60000400000 */
[----:B------:R-:W4:Y:S01]  /*3020*/  MUFU.EX2 R122, R16 ;  /* 0x00000010007a7308 */ /* 0x000f220000000800 */
[----:B------:R-:W-:Y:S01]  /*3030*/  FADD R35, R35, -R110 ;  /* 0x8000006e23237221 */ /* 0x000fe20000000000 */
[----:B0-----:R-:W-:Y:S01]  /*3040*/  FADD R7, R127, R6 ;  /* 0x000000067f077221 */ /* 0x001fe20000000000 */
[----:B------:R-:W-:-:S05]  /*3050*/  FADD R32, R32, -R110 ;  /* 0x8000006e20207221 */ /* 0x000fca0000000000 */
[----:B------:R-:W0:Y:S01]  /*3060*/  MUFU.EX2 R131, R22 ;  /* 0x0000001600837308 */ /* 0x000e220000000800 */
[----:B------:R-:W-:Y:S01]  /*3070*/  FMUL R35, R35, 1.4426950216293334961 ;  /* 0x3fb8aa3b23237820 */ /* 0x000fe20000400000 */
[----:B-1----:R-:W-:Y:S01]  /*3080*/  FADD R10, R120, R7 ;  /* 0x00000007780a7221 */ /* 0x002fe20000000000 */
[----:B------:R-:W-:Y:S01]  /*3090*/  FMUL R32, R32, 1.4426950216293334961 ;  /* 0x3fb8aa3b20207820 */ /* 0x000fe20000400000 */
[----:B------:R-:W-:-:S04]  /*30a0*/  FADD R41, R41, -R110 ;  /* 0x8000006e29297221 */ /* 0x000fc80000000000 */
[----:B------:R-:W1:Y:S01]  /*30b0*/  MUFU.EX2 R29, R29 ;  /* 0x0000001d001d7308 */ /* 0x000e620000000800 */
[----:B---3--:R-:W-:Y:S01]  /*30c0*/  FADD R11, R129, R10 ;  /* 0x0000000a810b7221 */ /* 0x008fe20000000000 */
[----:B------:R-:W-:Y:S01]  /*30d0*/  FMUL R41, R41, 1.4426950216293334961 ;  /* 0x3fb8aa3b29297820 */ /* 0x000fe20000400000 */
[----:B------:R-:W-:-:S05]  /*30e0*/  FADD R36, R36, -R110 ;  /* 0x8000006e24247221 */ /* 0x000fca0000000000 */
[----:B------:R-:W3:Y:S01]  /*30f0*/  MUFU.EX2 R124, R35 ;  /* 0x00000023007c7308 */ /* 0x000ee20000000800 */
[----:B----4-:R-:W-:Y:S01]  /*3100*/  FADD R12, R122, R11 ;  /* 0x0000000b7a0c7221 */ /* 0x010fe20000000000 */
[----:B------:R-:W-:Y:S01]  /*3110*/  FMUL R36, R36, 1.4426950216293334961 ;  /* 0x3fb8aa3b24247820 */ /* 0x000fe20000400000 */
[----:B------:R-:W-:-:S05]  /*3120*/  FADD R38, R38, -R110 ;  /* 0x8000006e26267221 */ /* 0x000fca0000000000 */
[----:B------:R-:W4:Y:S01]  /*3130*/  MUFU.EX2 R32, R32 ;  /* 0x0000002000207308 */ /* 0x000f220000000800 */
[----:B0-----:R-:W-:Y:S01]  /*3140*/  FADD R14, R131, R12 ;  /* 0x0000000c830e7221 */ /* 0x001fe20000000000 */
[----:B------:R-:W-:Y:S01]  /*3150*/  FADD R43, R43, -R110 ;  /* 0x8000006e2b2b7221 */ /* 0x000fe20000000000 */
[----:B------:R-:W-:-:S05]  /*3160*/  FMUL R38, R38, 1.4426950216293334961 ;  /* 0x3fb8aa3b26267820 */ /* 0x000fca0000400000 */
[----:B------:R-:W0:Y:S01]  /*3170*/  MUFU.EX2 R41, R41 ;  /* 0x0000002900297308 */ /* 0x000e220000000800 */
[----:B-1----:R-:W-:Y:S01]  /*3180*/  FADD R15, R29, R14 ;  /* 0x0000000e1d0f7221 */ /* 0x002fe20000000000 */
[----:B------:R-:W-:Y:S01]  /*3190*/  FMUL R43, R43, 1.4426950216293334961 ;  /* 0x3fb8aa3b2b2b7820 */ /* 0x000fe20000400000 */
[----:B------:R-:W-:-:S05]  /*31a0*/  FADD R45, R45, -R110 ;  /* 0x8000006e2d2d7221 */ /* 0x000fca0000000000 */
[----:B------:R-:W1:Y:S01]  /*31b0*/  MUFU.EX2 R36, R36 ;  /* 0x0000002400247308 */ /* 0x000e620000000800 */
[----:B---3--:R-:W-:Y:S01]  /*31c0*/  FADD R21, R124, R15 ;  /* 0x0000000f7c157221 */ /* 0x008fe20000000000 */
[----:B------:R-:W-:Y:S01]  /*31d0*/  FADD R42, R42, -R110 ;  /* 0x8000006e2a2a7221 */ /* 0x000fe20000000000 */
[----:B------:R-:W-:-:S05]  /*31e0*/  FMUL R45, R45, 1.4426950216293334961 ;  /* 0x3fb8aa3b2d2d7820 */ /* 0x000fca0000400000 */
[----:B------:R-:W3:Y:S01]  /*31f0*/  MUFU.EX2 R35, R38 ;  /* 0x0000002600237308 */ /* 0x000ee20000000800 */
[----:B----4-:R-:W-:Y:S01]  /*3200*/  FADD R22, R32, R21 ;  /* 0x0000001520167221 */ /* 0x010fe20000000000 */
[----:B------:R-:W-:Y:S01]  /*3210*/  FMUL R42, R42, 1.4426950216293334961 ;  /* 0x3fb8aa3b2a2a7820 */ /* 0x000fe20000400000 */
[--C-:B------:R-:W-:Y:S01]  /*3220*/  FADD R47, R47, -R110.reuse ;  /* 0x8000006e2f2f7221 */ /* 0x100fe20000000000 */
[--C-:B------:R-:W-:Y:S01]  /*3230*/  FADD R44, R44, -R110.reuse ;  /* 0x8000006e2c2c7221 */ /* 0x100fe20000000000 */
[----:B------:R-:W-:-:S03]  /*3240*/  FADD R40, R40, -R110 ;  /* 0x8000006e28287221 */ /* 0x000fc60000000000 */
[----:B------:R-:W4:Y:S01]  /*3250*/  MUFU.EX2 R43, R43 ;  /* 0x0000002b002b7308 */ /* 0x000f220000000800 */
[--C-:B------:R-:W-:Y:S01]  /*3260*/  FADD R39, R39, -R110.reuse ;  /* 0x8000006e27277221 */ /* 0x100fe20000000000 */
[--C-:B------:R-:W-:Y:S01]  /*3270*/  FADD R18, R17, -R110.reuse ;  /* 0x8000006e11127221 */ /* 0x100fe20000000000 */
[----:B------:R-:W-:Y:S01]  /*3280*/  F2FP.BF16.F32.PACK_AB R17, R27, R26 ;  /* 0x0000001a1b11723e */ /* 0x000fe200000010ff */
[----:B------:R-:W-:Y:S01]  /*3290*/  FADD R20, R20, -R110 ;  /* 0x8000006e14147221 */ /* 0x000fe20000000000 */
[----:B0-----:R-:W-:Y:S01]  /*32a0*/  FADD R27, R41, R22 ;  /* 0x00000016291b7221 */ /* 0x001fe20000000000 */
[----:B------:R-:W-:Y:S02]  /*32b0*/  FADD R21, R19, -R110 ;  /* 0x8000006e13157221 */ /* 0x000fe40000000000 */
[----:B------:R-:W0:Y:S01]  /*32c0*/  MUFU.EX2 R126, R45 ;  /* 0x0000002d007e7308 */ /* 0x000e220000000800 */
[----:B------:R-:W-:Y:S01]  /*32d0*/  FMUL R47, R47, 1.4426950216293334961 ;  /* 0x3fb8aa3b2f2f7820 */ /* 0x000fe20000400000 */
[----:B------:R-:W-:Y:S01]  /*32e0*/  FMUL R44, R44, 1.4426950216293334961 ;  /* 0x3fb8aa3b2c2c7820 */ /* 0x000fe20000400000 */
[----:B------:R-:W-:Y:S01]  /*32f0*/  FMUL R40, R40, 1.4426950216293334961 ;  /* 0x3fb8aa3b28287820 */ /* 0x000fe20000400000 */
[----:B------:R-:W-:Y:S01]  /*3300*/  FMUL R39, R39, 1.4426950216293334961 ;  /* 0x3fb8aa3b27277820 */ /* 0x000fe20000400000 */
[----:B------:R-:W-:Y:S01]  /*3310*/  F2FP.BF16.F32.PACK_AB R14, R30, R37 ;  /* 0x000000251e0e723e */ /* 0x000fe200000010ff */
[----:B------:R-:W-:Y:S01]  /*3320*/  FMUL R20, R20, 1.4426950216293334961 ;  /* 0x3fb8aa3b14147820 */ /* 0x000fe20000400000 */
[----:B------:R-:W-:Y:S01]  /*3330*/  FMUL R26, R18, 1.4426950216293334961 ;  /* 0x3fb8aa3b121a7820 */ /* 0x000fe20000400000 */
[----:B------:R-:W0:Y:S01]  /*3340*/  MUFU.EX2 R42, R42 ;  /* 0x0000002a002a7308 */ /* 0x000e220000000800 */
[----:B-1----:R-:W-:Y:S01]  /*3350*/  FADD R22, R36, R27 ;  /* 0x0000001b24167221 */ /* 0x002fe20000000000 */
[----:B------:R-:W-:Y:S01]  /*3360*/  FMUL R30, R21, 1.4426950216293334961 ;  /* 0x3fb8aa3b151e7820 */ /* 0x000fe20000400000 */
[----:B------:R-:W-:-:S02]  /*3370*/  F2FP.BF16.F32.PACK_AB R18, R23, R24 ;  /* 0x000000181712723e */ /* 0x000fc400000010ff */
[----:B---3--:R-:W-:-:S03]  /*3380*/  FADD R24, R35, R22 ;  /* 0x0000001623187221 */ /* 0x008fc60000000000 */
[----:B------:R-:W1:Y:S01]  /*3390*/  MUFU.EX2 R47, R47 ;  /* 0x0000002f002f7308 */ /* 0x000e620000000800 */
[----:B----4-:R-:W-:-:S07]  /*33a0*/  FADD R27, R43, R24 ;  /* 0x000000182b1b7221 */ /* 0x010fce0000000000 */
[----:B------:R-:W-:Y:S01]  /*33b0*/  MUFU.EX2 R45, R40 ;  /* 0x00000028002d7308 */ /* 0x000fe20000000800 */
[----:B------:R-:W-:-:S07]  /*33c0*/  F2FP.BF16.F32.PACK_AB R16, R28, R31 ;  /* 0x0000001f1c10723e */ /* 0x000fce00000010ff */
[----:B------:R-:W3:Y:S08]  /*33d0*/  MUFU.EX2 R44, R44 ;  /* 0x0000002c002c7308 */ /* 0x000ef00000000800 */
[----:B------:R-:W-:Y:S08]  /*33e0*/  MUFU.EX2 R39, R39 ;  /* 0x0000002700277308 */ /* 0x000ff00000000800 */
[----:B------:R-:W4:Y:S08]  /*33f0*/  MUFU.EX2 R38, R20 ;  /* 0x0000001400267308 */ /* 0x000f300000000800 */
[----:B------:R-:W-:Y:S08]  /*3400*/  MUFU.EX2 R37, R26 ;  /* 0x0000001a00257308 */ /* 0x000ff00000000800 */
[----:B------:R1:W2:Y:S01]  /*3410*/  MUFU.EX2 R40, R30 ;  /* 0x0000001e00287308 */ /* 0x0002a20000000800 */
[----:B0-----:R-:W-:Y:S01]  /*3420*/  FADD R31, R126, R27 ;  /* 0x0000001b7e1f7221 */ /* 0x001fe20000000000 */
[----:B------:R-:W-:-:S03]  /*3430*/  F2FP.BF16.F32.PACK_AB R15, R33, R34 ;  /* 0x00000022210f723e */ /* 0x000fc600000010ff */
[----:B------:R-:W-:Y:S01]  /*3440*/  FADD R34, R42, R31 ;  /* 0x0000001f2a227221 */ /* 0x000fe20000000000 */
[----:B------:R-:W-:Y:S02]  /*3450*/  F2FP.BF16.F32.PACK_AB R28, R124, R29 ;  /* 0x0000001d7c1c723e */ /* 0x000fe400000010ff */
[----:B------:R-:W-:Y:S01]  /*3460*/  F2FP.BF16.F32.PACK_AB R29, R41, R32 ;  /* 0x00000020291d723e */ /* 0x000fe200000010ff */
[----:B-1----:R-:W-:Y:S01]  /*3470*/  FADD R41, R47, R34 ;  /* 0x000000222f297221 */ /* 0x002fe20000000000 */
[----:B------:R-:W-:Y:S02]  /*3480*/  F2FP.BF16.F32.PACK_AB R19, R25, R104 ;  /* 0x000000681913723e */ /* 0x000fe400000010ff */
[----:B------:R-:W-:Y:S02]  /*3490*/  F2FP.BF16.F32.PACK_AB R30, R35, R36 ;  /* 0x00000024231e723e */ /* 0x000fe400000010ff */
[----:B------:R-:W-:Y:S02]  /*34a0*/  F2FP.BF16.F32.PACK_AB R4, R49, R46 ;  /* 0x0000002e3104723e */ /* 0x000fe400000010ff */
[----:B------:R-:W-:-:S02]  /*34b0*/  F2FP.BF16.F32.PACK_AB R5, R51, R48 ;  /* 0x000000303305723e */ /* 0x000fc400000010ff */
[----:B------:R-:W-:Y:S02]  /*34c0*/  F2FP.BF16.F32.PACK_AB R6, R53, R50 ;  /* 0x000000323506723e */ /* 0x000fe400000010ff */
[----:B------:R-:W-:Y:S02]  /*34d0*/  F2FP.BF16.F32.PACK_AB R7, R55, R52 ;  /* 0x000000343707723e */ /* 0x000fe400000010ff */
        /* <DEDUP_REMOVED lines=16> */
[----:B---3--:R-:W-:Y:S02]  /*35e0*/  F2FP.BF16.F32.PACK_AB R33, R45, R44 ;  /* 0x0000002c2d21723e */ /* 0x008fe400000010ff */
[----:B----4-:R-:W-:Y:S02]  /*35f0*/  F2FP.BF16.F32.PACK_AB R34, R38, R39 ;  /* 0x000000272622723e */ /* 0x010fe400000010ff */
[----:B--2---:R-:W-:Y:S01]  /*3600*/  F2FP.BF16.F32.PACK_AB R35, R40, R37 ;  /* 0x000000252823723e */ /* 0x004fe200000010ff */
[----:B------:R-:W-:Y:S06]  /*3610*/  @!P0 BRA `(.L_x_9) ;  /* 0x0000000000048947 */ /* 0x000fec0003800000 */
[----:B------:R0:W-:Y:S02]  /*3620*/  STTM.x32 tmem[UR9+0x50], R4 ;  /* 0x00005004000079ed */ /* 0x0001e400082c0009 */
.L_x_9:
[C---:B------:R-:W-:Y:S01]  /*3630*/  LOP3.LUT R69, R128.reuse, 0x20, RZ, 0x3c, !PT ;  /* 0x0000002080457812 */ /* 0x040fe200078e3cff */
[----:B-----5:R1:W-:Y:S01]  /*3640*/  STS.U16 [R2+UR8+0x1000], R59 ;  /* 0x0010003b02007988 */ /* 0x0203e20008000408 */
[----:B------:R-:W-:Y:S01]  /*3650*/  LOP3.LUT R102, R128, 0x40, RZ, 0x3c, !PT ;  /* 0x0000004080667812 */ /* 0x000fe200078e3cff */
[----:B0-----:R-:W-:Y:S01]  /*3660*/  FADD R4, -R110, -INF ;  /* 0xff8000006e047421 */ /* 0x001fe20000000100 */
[----:B------:R-:W-:Y:S01]  /*3670*/  LOP3.LUT R104, R128, 0x60, RZ, 0x3c, !PT ;  /* 0x0000006080687812 */ /* 0x000fe200078e3cff */
[----:B------:R1:W-:Y:S01]  /*3680*/  STS.U16 [R2+UR8+0x1400], R61 ;  /* 0x0014003d02007988 */ /* 0x0003e20008000408 */
[----:B------:R-:W-:Y:S01]  /*3690*/  FADD R44, R44, R41 ;  /* 0x000000292c2c7221 */ /* 0x000fe20000000000 */
[----:B------:R-:W-:Y:S02]  /*36a0*/  FMUL R20, R4, 1.4426950216293334961 ;  /* 0x3fb8aa3b04147820 */ /* 0x000fe40000400000 */
[----:B------:R1:W-:Y:S01]  /*36b0*/  STS.U16 [R69+UR8+0x1100], R58 ;  /* 0x0011003a45007988 */ /* 0x0003e20008000408 */
[----:B------:R-:W-:-:S03]  /*36c0*/  FADD R44, R45, R44 ;  /* 0x0000002c2d2c7221 */ /* 0x000fc60000000000 */
[----:B------:R1:W-:Y:S01]  /*36d0*/  STS.U16 [R69+UR8+0x1500], R60 ;  /* 0x0015003c45007988 */ /* 0x0003e20008000408 */
[----:B------:R-:W0:Y:S03]  /*36e0*/  MUFU.EX2 R20, R20 ;  /* 0x0000001400147308 */ /* 0x000e260000000800 */
[----:B------:R1:W-:Y:S04]  /*36f0*/  STS.U16 [R102+UR8+0x1200], R63 ;  /* 0x0012003f66007988 */ /* 0x0003e80008000408 */
[----:B------:R1:W-:Y:S04]  /*3700*/  STS.U16 [R102+UR8+0x1600], R65 ;  /* 0x0016004166007988 */ /* 0x0003e80008000408 */
[----:B------:R1:W-:Y:S04]  /*3710*/  STS.U16 [R104+UR8+0x1300], R67 ;  /* 0x0013004368007988 */ /* 0x0003e80008000408 */
[----:B------:R1:W-:Y:S01]  /*3720*/  STS.U16 [R104+UR8+0x1700], R105 ;  /* 0x0017006968007988 */ /* 0x0003e20008000408 */
[----:B------:R-:W2:Y:S02]  /*3730*/  FENCE.VIEW.ASYNC.T ;  /* 0x00000000000073c6 */ /* 0x000ea40000000200 */
[----:B--2---:R-:W-:Y:S06]  /*3740*/  BAR.SYNC.DEFER_BLOCKING 0x0 ;  /* 0x0000000000007b1d */ /* 0x004fec0000010000 */
[----:B------:R-:W2:Y:S01]  /*3750*/  LDTM.x16 R4, tmem[UR9] ;  /* 0x00000009000479ee */ /* 0x000ea20008240000 */
[----:B------:R-:W-:Y:S01]  /*3760*/  NOP ;  /* 0x0000000000007918 */ /* 0x000fe20000000000 */
[----:B01----:R-:W-:Y:S05]  /*3770*/  @!P0 BRA `(.L_x_10) ;  /* 0x0000000000448947 */ /* 0x003fea0003800000 */
[C---:B--2---:R-:W-:Y:S01]  /*3780*/  FMUL R4, R20.reuse, R4 ;  /* 0x0000000414047220 */ /* 0x044fe20000400000 */
[C---:B------:R-:W-:Y:S01]  /*3790*/  FMUL R5, R20.reuse, R5 ;  /* 0x0000000514057220 */ /* 0x040fe20000400000 */
        /* <DEDUP_REMOVED lines=13> */
[----:B------:R-:W-:-:S04]  /*3870*/  FMUL R19, R20, R19 ;  /* 0x0000001314137220 */ /* 0x000fc80000400000 */
[----:B------:R0:W-:Y:S03]  /*3880*/  STTM.x16 tmem[UR9], R4 ;  /* 0x00000004000079ed */ /* 0x0001e60008240009 */
.L_x_10:
[----:B--2---:R-:W1:Y:S02]  /*3890*/  FENCE.VIEW.ASYNC.T ;  /* 0x00000000000073c6 */ /* 0x004e640000000200 */
[----:B-1----:R-:W-:Y:S01]  /*38a0*/  BAR.SYNC.DEFER_BLOCKING 0x0 ;  /* 0x0000000000007b1d */ /* 0x002fe20000010000 */
[----:B------:R-:W-:Y:S01]  /*38b0*/  FADD R39, R39, R44 ;  /* 0x0000002c27277221 */ /* 0x000fe20000000000 */
[----:B------:R-:W-:Y:S01]  /*38c0*/  UIADD3 UR11, UPT, UPT, UR8, 0x2800, URZ ;  /* 0x00002800080b7890 */ /* 0x000fe2000fffe0ff */
[----:B------:R-:W-:Y:S01]  /*38d0*/  FSEL R110, R110, -INF , P0 ;  /* 0xff8000006e6e7808 */ /* 0x000fe20000000000 */
[----:B------:R-:W-:Y:S01]  /*38e0*/  UIADD3 UR10, UPT, UPT, UR7, 0x50, URZ ;  /* 0x00000050070a7890 */ /* 0x000fe2000fffe0ff */
[----:B------:R-:W-:-:S04]  /*38f0*/  FADD R38, R38, R39 ;  /* 0x0000002726267221 */ /* 0x000fc80000000000 */
[----:B------:R-:W-:-:S04]  /*3900*/  FADD R37, R37, R38 ;  /* 0x0000002625257221 */ /* 0x000fc80000000000 */
[----:B------:R-:W-:-:S04]  /*3910*/  FADD R37, R40, R37 ;  /* 0x0000002528257221 */ /* 0x000fc80000000000 */
[----:B------:R-:W-:-:S05]  /*3920*/  FADD R37, R20, R37 ;  /* 0x0000002514257221 */ /* 0x000fca0000000000 */
[----:B------:R-:W-:Y:S01]  /*3930*/  FSEL R105, R37, 1, P0 ;  /* 0x3f80000025697808 */ /* 0x000fe20000000000 */
[----:B------:R1:W-:Y:S06]  /*3940*/  MEMBAR.ALL.CTA ;  /* 0x0000000000007992 */ /* 0x0003ec0000008000 */
[----:B-1----:R-:W1:Y:S02]  /*3950*/  FENCE.VIEW.ASYNC.S ;  /* 0x00000000000073c6 */ /* 0x002e640000000000 */
[----:B-1----:R-:W-:Y:S06]  /*3960*/  BAR.SYNC.DEFER_BLOCKING 0x0 ;  /* 0x0000000000007b1d */ /* 0x002fec0000010000 */
[----:B------:R-:W-:Y:S05]  /*3970*/  @!P1 BRA `(.L_x_11) ;  /* 0x0000000000889947 */ /* 0x000fea0003800000 */
[----:B------:R-:W-:Y:S01]  /*3980*/  UIADD3 UR4, UPT, UPT, UR8, 0x1000, URZ ;  /* 0x0000100008047890 */ /* 0x000fe2000fffe0ff */
[----:B------:R-:W-:Y:S01]  /*3990*/  BSSY.RECONVERGENT B0, `(.L_x_12) ;  /* 0x000001f000007945 */ /* 0x000fe20003800200 */
[----:B------:R-:W-:Y:S02]  /*39a0*/  ELECT P0, URZ, PT ;  /* 0x0000000000ff782f */ /* 0x000fe40003800000 */
[----:B------:R-:W-:Y:S02]  /*39b0*/  USHF.R.U32.HI UR4, URZ, 0x4, UR4 ;  /* 0x00000004ff047899 */ /* 0x000fe40008011604 */
[----:B------:R-:W-:Y:S02]  /*39c0*/  UIADD3 UR5, UPT, UPT, UR7, 0x60, URZ ;  /* 0x0000006007057890 */ /* 0x000fe4000fffe0ff */
[----:B------:R-:W-:Y:S02]  /*39d0*/  USGXT.U32 UR12, UR4, 0xe ;  /* 0x0000000e040c789a */ /* 0x000fe40008000000 */
[----:B------:R-:W-:-:S02]  /*39e0*/  UIADD3 UR16, UPT, UPT, UR7, 0x68, URZ ;  /* 0x0000006807107890 */ /* 0x000fc4000fffe0ff */
[----:B------:R-:W-:Y:S01]  /*39f0*/  UIADD3 UR26, UP1, UPT, UR12, 0x2, URZ ;  /* 0x000000020c1a7890 */ /* 0x000fe2000ff3e0ff */
[----:B------:R-:W-:Y:S01]  /*3a00*/  UMOV UR4, URZ ;  /* 0x000000ff00047c82 */ /* 0x000fe20008000000 */
[----:B------:R-:W-:Y:S02]  /*3a10*/  UMOV UR28, 0x0 ;  /* 0x00000000001c7882 */ /* 0x000fe40000000000 */
[----:B------:R-:W-:Y:S02]  /*3a20*/  UIADD3.X UR27, UPT, UPT, UR4, 0x40004040, URZ, UP1, !UPT ;  /* 0x40004040041b7890 */ /* 0x000fe40008ffe4ff */
[----:B------:R-:W-:Y:S02]  /*3a30*/  UIADD3 UR4, UPT, UPT, UR7, 0x58, URZ ;  /* 0x0000005807047890 */ /* 0x000fe4000fffe0ff */
[----:B------:R-:W-:Y:S02]  /*3a40*/  UIADD3.64 UR20, UPT, UPT, UR26, 0x2, URZ ;  /* 0x000000021a147897 */ /* 0x000fe4000fffe0ff */
[----:B------:R-:W-:Y:S01]  /*3a50*/  UIADD3.64 UR24, UPT, UPT, UR26, 0x4, URZ ;  /* 0x000000041a187897 */ /* 0x000fe2000fffe0ff */
[----:B------:R-:W-:Y:S01]  /*3a60*/  UMOV UR29, 0x8040490 ;  /* 0x08040490001d7882 */ /* 0x000fe20000000000 */
[----:B------:R-:W-:Y:S01]  /*3a70*/  UMOV UR13, 0x40004040 ;  /* 0x40004040000d7882 */ /* 0x000fe20000000000 */
[----:B------:R-:W-:Y:S01]  /*3a80*/  UMOV UR30, 0x0 ;  /* 0x00000000001e7882 */ /* 0x000fe20000000000 */
[----:B------:R-:W-:Y:S01]  /*3a90*/  UMOV UR31, 0x8040490 ;  /* 0x08040490001f7882 */ /* 0x000fe20000000000 */
[----:B------:R-:W-:Y:S01]  /*3aa0*/  UMOV UR32, 0x0 ;  /* 0x0000000000207882 */ /* 0x000fe20000000000 */
[----:B------:R-:W-:Y:S01]  /*3ab0*/  UMOV UR33, 0x8040490 ;  /* 0x0804049000217882 */ /* 0x000fe20000000000 */
[----:B------:R1:W-:Y:S01]  /*3ac0*/  UTCHMMA tmem[UR10], gdesc[UR12], tmem[UR7], tmem[UR28], idesc[UR29], UPT ;  /* 0x00ff1c0c0a0079ea */ /* 0x0003e2000b800007 */
[----:B------:R-:W-:Y:S01]  /*3ad0*/  UMOV UR34, 0x0 ;  /* 0x0000000000227882 */ /* 0x000fe20000000000 */
[----:B------:R-:W-:Y:S01]  /*3ae0*/  UMOV UR35, 0x8040490 ;  /* 0x0804049000237882 */ /* 0x000fe20000000000 */
[----:B------:R1:W-:Y:S01]  /*3af0*/  UTCHMMA tmem[UR4], gdesc[UR26], tmem[UR7], tmem[UR30], idesc[UR31], UPT ;  /* 0x00ff1e1a040079ea */ /* 0x0003e2000b800007 */
[----:B------:R1:W-:Y:S01]  /*3b00*/  UTCHMMA tmem[UR5], gdesc[UR20], tmem[UR7], tmem[UR32], idesc[UR33], UPT ;  /* 0x00ff2014050079ea */ /* 0x0003e2000b800007 */
[----:B------:R1:W-:Y:S01]  /*3b10*/  UTCHMMA tmem[UR16], gdesc[UR24], tmem[UR7], tmem[UR34], idesc[UR35], UPT ;  /* 0x00ff2218100079ea */ /* 0x0003e2000b800007 */
[----:B------:R-:W-:Y:S05]  /*3b20*/  @!P0 BRA `(.L_x_13) ;  /* 0x0000000000148947 */ /* 0x000fea0003800000 */
[----:B-1----:R-:W-:Y:S01]  /*3b30*/  UMOV UR4, UR11 ;  /* 0x0000000b00047c82 */ /* 0x002fe20008000000 */
[----:B------:R-:W-:Y:S02]  /*3b40*/  UMOV UR5, URZ ;  /* 0x000000ff00057c82 */ /* 0x000fe40008000000 */
[----:B------:R-:W-:Y:S02]  /*3b50*/  UMOV UR4, UR4 ;  /* 0x0000000400047c82 */ /* 0x000fe40008000000 */
[----:B------:R2:W-:Y:S01]  /*3b60*/  UTCBAR [UR4], URZ ;  /* 0x000000ff040073e9 */ /* 0x0005e200080000ff */
[----:B------:R-:W-:Y:S02]  /*3b70*/  NOP ;  /* 0x0000000000007918 */ /* 0x000fe40000000000 */
.L_x_13:
[----:B-12---:R-:W-:Y:S05]  /*3b80*/  BSYNC.RECONVERGENT B0 ;  /* 0x0000000000007941 */ /* 0x006fea0003800200 */
.L_x_12:
[----:B------:R-:W-:Y:S05]  /*3b90*/  BRA `(.L_x_14) ;  /* 0x0000000000087947 */ /* 0x000fea0003800000 */
.L_x_11:
[----:B------:R-:W-:-:S13]  /*3ba0*/  ISETP.GE.AND P0, PT, R68, RZ, PT ;  /* 0x000000ff4400720c */ /* 0x000fda0003f06270 */
[----:B------:R-:W-:Y:S05]  /*3bb0*/  @!P0 BRA `(.L_x_15) ;  /* 0x0000004000ec8947 */ /* 0x000fea0003800000 */
.L_x_14:
[----:B------:R-:W-:Y:S01]  /*3bc0*/  UIADD3 UR4, UPT, UPT, UR8, 0x2000, URZ ;  /* 0x0000200008047890 */ /* 0x000fe2000fffe0ff */
[----:B------:R-:W-:Y:S01]  /*3bd0*/  IMAD.SHL.U32 R108, R103, 0x40, RZ ;  /* 0x00000040676c7824 */ /* 0x000fe200078e00ff */
[----:B------:R-:W-:Y:S01]  /*3be0*/  USHF.L.U32 UR20, UR17, 0x6, URZ ;  /* 0x0000000611147899 */ /* 0x000fe200080006ff */
[----:B------:R-:W-:Y:S01]  /*3bf0*/  IMAD.MOV.U32 R111, RZ, RZ, RZ ;  /* 0x000000ffff6f7224 */ /* 0x000fe200078e00ff */
[----:B------:R-:W-:Y:S01]  /*3c00*/  USHF.R.U32.HI UR4, URZ, 0x4, UR4 ;  /* 0x00000004ff047899 */ /* 0x000fe20008011604 */
[----:B------:R-:W-:Y:S01]  /*3c10*/  IMAD.MOV.U32 R109, RZ, RZ, -0x40 ;  /* 0xffffffc0ff6d7424 */ /* 0x000fe200078e00ff */
[----:B------:R-:W-:Y:S01]  /*3c20*/  USHF.R.U32.HI UR5, URZ, 0x4, UR8 ;  /* 0x00000004ff057899 */ /* 0x000fe20008011608 */
[----:B------:R-:W-:Y:S01]  /*3c30*/  IMAD.MOV.U32 R120, RZ, RZ, -0x1 ;  /* 0xffffffffff787424 */ /* 0x000fe200078e00ff */
[----:B------:R-:W-:Y:S01]  /*3c40*/  USGXT.U32 UR17, UR4, 0xe ;  /* 0x0000000e0411789a */ /* 0x000fe20008000000 */
[----:B------:R-:W-:Y:S01]  /*3c50*/  IMAD.MOV.U32 R106, RZ, RZ, RZ ;  /* 0x000000ffff6a7224 */ /* 0x000fe200078e00ff */
[----:B------:R-:W-:Y:S01]  /*3c60*/  USHF.R.U32.HI UR16, URZ, 0x4, UR14 ;  /* 0x00000004ff107899 */ /* 0x000fe2000801160e */
[----:B------:R-:W-:Y:S01]  /*3c70*/  IMAD.MOV.U32 R107, RZ, RZ, R108 ;  /* 0x000000ffff6b7224 */ /* 0x000fe200078e006c */
[----:B------:R-:W-:Y:S01]  /*3c80*/  UIADD3 UR24, UP2, UPT, UR17, 0x2, URZ ;  /* 0x0000000211187890 */ /* 0x000fe2000ff5e0ff */
[----:B------:R-:W-:Y:S01]  /*3c90*/  IMAD.U32 R103, RZ, RZ, UR20 ;  /* 0x00000014ff677e24 */ /* 0x000fe2000f8e00ff */
[----:B------:R-:W-:Y:S01]  /*3ca0*/  UMOV UR4, URZ ;  /* 0x000000ff00047c82 */ /* 0x000fe20008000000 */
[----:B------:R-:W-:-:S02]  /*3cb0*/  UISETP.NE.U32.AND UP1, UPT, UR15, URZ, UPT ;  /* 0x000000ff0f00728c */ /* 0x000fc4000bf25070 */
[----:B------:R-:W-:Y:S02]  /*3cc0*/  UIADD3.X UR25, UPT, UPT, UR4, 0x40004040, URZ, UP2, !UPT ;  /* 0x4000404004197890 */ /* 0x000fe400097fe4ff */
[----:B------:R-:W-:Y:S01]  /*3cd0*/  USGXT.U32 UR4, UR5, 0xe ;  /* 0x0000000e0504789a */ /* 0x000fe20008000000 */
[----:B------:R-:W1:Y:S01]  /*3ce0*/  LDCU UR32, c[0x0][0x3a8] ;  /* 0x00007500ff2077ac */ /* 0x000e620008000800 */
[----:B------:R-:W-:Y:S02]  /*3cf0*/  USGXT.U32 UR16, UR16, 0xe ;  /* 0x0000000e1010789a */ /* 0x000fe40008000000 */
[----:B------:R-:W-:Y:S02]  /*3d00*/  ULOP3.LUT UR22, UR4, 0x800000, URZ, 0xfc, !UPT ;  /* 0x0080000004167892 */ /* 0x000fe4000f8efcff */
[----:B------:R-:W-:Y:S02]  /*3d10*/  UIADD3.64 UR26, UPT, UPT, UR24, 0x2, URZ ;  /* 0x00000002181a7897 */ /* 0x000fe4000fffe0ff */
[----:B------:R-:W-:Y:S01]  /*3d20*/  UIADD3.64 UR28, UPT, UPT, UR24, 0x4, URZ ;  /* 0x00000004181c7897 */ /* 0x000fe2000fffe0ff */
[----:B------:R-:W-:-:S11]  /*3d30*/  UMOV UR21, 0x1 ;  /* 0x0000000100157882 */ /* 0x000fd60000000000 */
.L_x_20:
[----:B0-----:R-:W-:-:S04]  /*3d40*/  IMAD.WIDE R4, R107, 0x2, R84 ;  /* 0x000000026b047825 */ /* 0x001fc800078e0254 */
[C---:B------:R-:W-:Y:S02]  /*3d50*/  IMAD.WIDE R6, R107.reuse, 0x2, R82 ;  /* 0x000000026b067825 */ /* 0x040fe400078e0252 */
[----:B------:R-:W2:Y:S02]  /*3d60*/  LDG.E.U16 R5, desc[UR18][R4.64] ;  /* 0x0000001204057981 */ /* 0x000ea4000c1e1500 */
[C---:B------:R-:W-:Y:S02]  /*3d70*/  IMAD.WIDE R8, R107.reuse, 0x2, R80 ;  /* 0x000000026b087825 */ /* 0x040fe400078e0250 */
[----:B------:R-:W3:Y:S02]  /*3d80*/  LDG.E.U16 R7, desc[UR18][R6.64] ;  /* 0x0000001206077981 */ /* 0x000ee4000c1e1500 */
[C---:B------:R-:W-:Y:S02]  /*3d90*/  IMAD.WIDE R10, R107.reuse, 0x2, R78 ;  /* 0x000000026b0a7825 */ /* 0x040fe400078e024e */
[----:B------:R0:W4:Y:S02]  /*3da0*/  LDG.E.U16 R9, desc[UR18][R8.64] ;  /* 0x0000001208097981 */ /* 0x000124000c1e1500 */
[----:B------:R-:W-:-:S02]  /*3db0*/  IMAD.WIDE R12, R107, 0x2, R76 ;  /* 0x000000026b0c7825 */ /* 0x000fc400078e024c */
[----:B------:R5:W4:Y:S02]  /*3dc0*/  LDG.E.U16 R11, desc[UR18][R10.64] ;  /* 0x000000120a0b7981 */ /* 0x000b24000c1e1500 */
[C---:B------:R-:W-:Y:S02]  /*3dd0*/  IMAD.WIDE R14, R107.reuse, 0x2, R74 ;  /* 0x000000026b0e7825 */ /* 0x040fe400078e024a */
[----:B------:R-:W4:Y:S02]  /*3de0*/  LDG.E.U16 R13, desc[UR18][R12.64] ;  /* 0x000000120c0d7981 */ /* 0x000f24000c1e1500 */
[C---:B------:R-:W-:Y:S02]  /*3df0*/  IMAD.WIDE R16, R107.reuse, 0x2, R72 ;  /* 0x000000026b107825 */ /* 0x040fe400078e0248 */
[----:B------:R-:W4:Y:S02]  /*3e00*/  LDG.E.U16 R15, desc[UR18][R14.64] ;  /* 0x000000120e0f7981 */ /* 0x000f24000c1e1500 */
[----:B------:R-:W-:-:S02]  /*3e10*/  IMAD.WIDE R18, R107, 0x2, R70 ;  /* 0x000000026b127825 */ /* 0x000fc400078e0246 */
[----:B------:R-:W4:Y:S04]  /*3e20*/  LDG.E.U16 R17, desc[UR18][R16.64] ;  /* 0x0000001210117981 */ /* 0x000f28000c1e1500 */
[----:B------:R1:W4:Y:S01]  /*3e30*/  LDG.E.U16 R19, desc[UR18][R18.64] ;  /* 0x0000001212137981 */ /* 0x000322000c1e1500 */
[C---:B------:R-:W-:Y:S02]  /*3e40*/  IADD3 R171, P1, PT, R109.reuse, 0x83, RZ ;  /* 0x000000836dab7810 */ /* 0x040fe40007f3e0ff */
[C---:B------:R-:W-:Y:S02]  /*3e50*/  IADD3 R175, P6, PT, R109.reuse, 0x82, RZ ;  /* 0x000000826daf7810 */ /* 0x040fe40007fde0ff */
[C---:B------:R-:W-:Y:S02]  /*3e60*/  IADD3 R179, P0, PT, R109.reuse, 0x80, RZ ;  /* 0x000000806db37810 */ /* 0x040fe40007f1e0ff */
[C---:B------:R-:W-:Y:S01]  /*3e70*/  IADD3 R177, P2, PT, R109.reuse, 0x81, RZ ;  /* 0x000000816db17810 */ /* 0x040fe20007f5e0ff */
[--C-:B------:R-:W-:Y:S01]  /*3e80*/  IMAD.X R194, RZ, RZ, R120.reuse, P1 ;  /* 0x000000ffffc27224 */ /* 0x100fe200008e0678 */
        /* <DEDUP_REMOVED lines=29> */
[--C-:B0-----:R-:W-:Y:S01]  /*4060*/  IMAD.X R8, RZ, RZ, R120.reuse, P1 ;  /* 0x000000ffff087224 */ /* 0x101fe200008e0678 */
[C---:B------:R-:W-:Y:S01]  /*4070*/  IADD3 R27, P3, PT, R109.reuse, 0x93, RZ ;  /* 0x000000936d1b7810 */ /* 0x040fe20007f7e0ff */
[--C-:B------:R-:W-:Y:S01]  /*4080*/  IMAD.X R6, RZ, RZ, R120.reuse, P6 ;  /* 0x000000ffff067224 */ /* 0x100fe200030e0678 */
[C---:B------:R-:W-:Y:S01]  /*4090*/  IADD3 R35, P1, PT, R109.reuse, 0x97, RZ ;  /* 0x000000976d237810 */ /* 0x040fe20007f3e0ff */
[--C-:B------:R-:W-:Y:S01]  /*40a0*/  IMAD.X R172, RZ, RZ, R120.reuse, P0 ;  /* 0x000000ffffac7224 */ /* 0x100fe200000e0678 */
[C---:B------:R-:W-:Y:S01]  /*40b0*/  IADD3 R33, P6, PT, R109.reuse, 0x96, RZ ;  /* 0x000000966d217810 */ /* 0x040fe20007fde0ff */
[--C-:B------:R-:W-:Y:S01]  /*40c0*/  IMAD.X R4, RZ, RZ, R120.reuse, P2 ;  /* 0x000000ffff047224 */ /* 0x100fe200010e0678 */
[C---:B------:R-:W-:Y:S01]  /*40d0*/  IADD3 R29, P0, PT, R109.reuse, 0x94, RZ ;  /* 0x000000946d1d7810 */ /* 0x040fe20007f1e0ff */
[--C-:B-----5:R-:W-:Y:S01]  /*40e0*/  IMAD.X R10, RZ, RZ, R120.reuse, P3 ;  /* 0x000000ffff0a7224 */ /* 0x120fe200018e0678 */
[C---:B------:R-:W-:Y:S01]  /*40f0*/  IADD3 R31, P2, PT, R109.reuse, 0x95, RZ ;  /* 0x000000956d1f7810 */ /* 0x040fe20007f5e0ff */
[--C-:B-1----:R-:W-:Y:S01]  /*4100*/  IMAD.X R18, RZ, RZ, R120.reuse, P1 ;  /* 0x000000ffff127224 */ /* 0x102fe200008e0678 */
        /* <DEDUP_REMOVED lines=58> */
[----:B------:R-:W-:Y:S01]  /*44b0*/  IADD3 R121, P2, PT, R109, 0xb3, RZ ;  /* 0x000000b36d797810 */ /* 0x000fe20007f5e0ff */
[--C-:B------:R-:W-:Y:S01]  /*44c0*/  IMAD.X R60, RZ, RZ, R120.reuse, P1 ;  /* 0x000000ffff3c7224 */ /* 0x100fe200008e0678 */
[-C--:B------:R-:W-:Y:S01]  /*44d0*/  ISETP.GT.U32.AND P3, PT, R125, R0.reuse, PT ;  /* 0x000000007d00720c */ /* 0x080fe20003f64070 */
[--C-:B------:R-:W-:Y:S01]  /*44e0*/  IMAD.X R56, RZ, RZ, R120.reuse, P0 ;  /* 0x000000ffff387224 */ /* 0x100fe200000e0678 */
[----:B------:R-:W-:Y:S01]  /*44f0*/  IADD3 R125, P1, PT, R109, 0xb7, RZ ;  /* 0x000000b76d7d7810 */ /* 0x000fe20007f3e0ff */
[--C-:B------:R-:W-:Y:S01]  /*4500*/  IMAD.X R58, RZ, RZ, R120.reuse, P2 ;  /* 0x000000ffff3a7224 */ /* 0x100fe200010e0678 */
[----:B------:R-:W-:Y:S01]  /*4510*/  ISETP.GT.U32.AND P0, PT, R123, R0, PT ;  /* 0x000000007b00720c */ /* 0x000fe20003f04070 */
[----:B------:R-:W-:Y:S01]  /*4520*/  IMAD.X R62, RZ, RZ, R120, P6 ;  /* 0x000000ffff3e7224 */ /* 0x000fe200030e0678 */
[----:B------:R-:W-:-:S02]  /*4530*/  IADD3 R123, P2, PT, R109, 0xb6, RZ ;  /* 0x000000b66d7b7810 */ /* 0x000fc40007f5e0ff */
        /* <DEDUP_REMOVED lines=18> */
[----:B------:R-:W-:Y:S01]  /*4660*/  ISETP.GT.U32.AND P6, PT, R123, R0, PT ;  /* 0x000000007b00720c */ /* 0x000fe20003fc4070 */
[----:B------:R-:W-:Y:S01]  /*4670*/  IMAD.X R178, RZ, RZ, R120, P1 ;  /* 0x000000ffffb27224 */ /* 0x000fe200008e0678 */
[----:B------:R-:W-:-:S02]  /*4680*/  ISETP.GT.U32.AND.EX P3, PT, R62, RZ, PT, P3 ;  /* 0x000000ff3e00720c */ /* 0x000fc40003f64130 */
[----:B------:R-:W-:Y:S02]  /*4690*/  ISETP.GT.U32.AND P1, PT, R117, R0, PT ;  /* 0x000000007500720c */ /* 0x000fe40003f24070 */
[----:B------:R-:W-:Y:S02]  /*46a0*/  ISETP.GT.U32.AND.EX P0, PT, R60, RZ, PT, P0 ;  /* 0x000000ff3c00720c */ /* 0x000fe40003f04100 */
[----:B------:R-:W-:Y:S02]  /*46b0*/  ISETP.GT.U32.AND.EX P2, PT, R66, RZ, PT, P2 ;  /* 0x000000ff4200720c */ /* 0x000fe40003f44120 */
[----:B------:R-:W-:Y:S02]  /*46c0*/  ISETP.GT.U32.AND.EX P6, PT, R64, RZ, PT, P6 ;  /* 0x000000ff4000720c */ /* 0x000fe40003fc4160 */
[----:B------:R-:W-:Y:S02]  /*46d0*/  SEL R126, RZ, 0x4, !P3 ;  /* 0x00000004ff7e7807 */ /* 0x000fe40005800000 */
[----:B------:R-:W-:-:S02]  /*46e0*/  SEL R125, RZ, 0x7fff8, !P0 ;  /* 0x0007fff8ff7d7807 */ /* 0x000fc40004000000 */
[----:B------:R-:W-:Y:S02]  /*46f0*/  ISETP.GT.U32.AND.EX P1, PT, R54, RZ, PT, P1 ;  /* 0x000000ff3600720c */ /* 0x000fe40003f24110 */
[-C--:B------:R-:W-:Y:S02]  /*4700*/  ISETP.GT.U32.AND P3, PT, R115, R0.reuse, PT ;  /* 0x000000007300720c */ /* 0x080fe40003f64070 */
[-C--:B------:R-:W-:Y:S02]  /*4710*/  ISETP.GT.U32.AND P0, PT, R121, R0.reuse, PT ;  /* 0x000000007900720c */ /* 0x080fe40003f04070 */
[----:B------:R-:W-:Y:S02]  /*4720*/  SEL R136, RZ, 0x1, !P2 ;  /* 0x00000001ff887807 */ /* 0x000fe40005000000 */
[----:B------:R-:W-:Y:S02]  /*4730*/  SEL R143, RZ, 0x1fffe, !P6 ;  /* 0x0001fffeff8f7807 */ /* 0x000fe40007000000 */
[----:B------:R-:W-:-:S02]  /*4740*/  ISETP.GT.U32.AND P2, PT, R119, R0, PT ;  /* 0x000000007700720c */ /* 0x000fc40003f44070 */
[-C--:B------:R-:W-:Y:S02]  /*4750*/  ISETP.GT.U32.AND P6, PT, R169, R0.reuse, PT ;  /* 0x00000000a900720c */ /* 0x080fe40003fc4070 */
[----:B------:R-:W-:Y:S02]  /*4760*/  SEL R124, RZ, 0x4, !P1 ;  /* 0x00000004ff7c7807 */ /* 0x000fe40004800000 */
[----:B------:R-:W-:Y:S02]  /*4770*/  ISETP.GT.U32.AND.EX P3, PT, R52, RZ, PT, P3 ;  /* 0x000000ff3400720c */ /* 0x000fe40003f64130 */
[----:B------:R-:W-:Y:S02]  /*4780*/  ISETP.GT.U32.AND P1, PT, R141, R0, PT ;  /* 0x000000008d00720c */ /* 0x000fe40003f24070 */
[----:B------:R-:W-:Y:S02]  /*4790*/  ISETP.GT.U32.AND.EX P0, PT, R58, RZ, PT, P0 ;  /* 0x000000ff3a00720c */ /* 0x000fe40003f04100 */
[----:B------:R-:W-:-:S02]  /*47a0*/  ISETP.GT.U32.AND.EX P2, PT, R56, RZ, PT, P2 ;  /* 0x000000ff3800720c */ /* 0x000fc40003f44120 */
[----:B------:R-:W-:Y:S02]  /*47b0*/  ISETP.GT.U32.AND.EX P6, PT, R128, RZ, PT, P6 ;  /* 0x000000ff8000720c */ /* 0x000fe40003fc4160 */
[----:B------:R-:W-:Y:S02]  /*47c0*/  SEL R123, RZ, 0x7fff8, !P3 ;  /* 0x0007fff8ff7b7807 */ /* 0x000fe40005800000 */
[----:B------:R-:W-:Y:S02]  /*47d0*/  SEL R138, RZ, 0x1, !P0 ;  /* 0x00000001ff8a7807 */ /* 0x000fe40004000000 */
[----:B------:R-:W-:Y:S01]  /*47e0*/  ISETP.GT.U32.AND.EX P1, PT, R122, RZ, PT, P1 ;  /* 0x000000ff7a00720c */ /* 0x000fe20003f24110 */
[----:B------:R-:W-:Y:S01]  /*47f0*/  UMOV UR4, 0x1 ;  /* 0x0000000100047882 */ /* 0x000fe20000000000 */
[-C--:B------:R-:W-:Y:S02]  /*4800*/  ISETP.GT.U32.AND P3, PT, R173, R0.reuse, PT ;  /* 0x00000000ad00720c */ /* 0x080fe40003f64070 */
[----:B------:R-:W-:-:S02]  /*4810*/  ISETP.GT.U32.AND P0, PT, R137, R0, PT ;  /* 0x000000008900720c */ /* 0x000fc40003f04070 */
[----:B------:R-:W-:Y:S02]  /*4820*/  SEL R141, RZ, 0x1fffe, !P2 ;  /* 0x0001fffeff8d7807 */ /* 0x000fe40005000000 */
[----:B------:R-:W-:Y:S02]  /*4830*/  SEL R122, RZ, 0x4, !P6 ;  /* 0x00000004ff7a7807 */ /* 0x000fe40007000000 */
[-C--:B------:R-:W-:Y:S02]  /*4840*/  ISETP.GT.U32.AND P2, PT, R129, R0.reuse, PT ;  /* 0x000000008100720c */ /* 0x080fe40003f44070 */
[----:B------:R-:W-:Y:S01]  /*4850*/  ISETP.GT.U32.AND P6, PT, R157, R0, PT ;  /* 0x000000009d00720c */ /* 0x000fe20003fc4070 */
[----:B------:R-:W-:-:S04]  /*4860*/  @!UP0 UIADD3 UR4, UPT, UPT, -UR4, 0x100000, URZ ;  /* 0x0010000004048890 */ /* 0x000fc8000fffe1ff */
[----:B------:R-:W-:Y:S02]  /*4870*/  @!UP0 USHF.L.U32 UR5, UR4, 0xb, URZ ;  /* 0x0000000b04058899 */ /* 0x000fe400080006ff */
[----:B------:R-:W-:Y:S01]  /*4880*/  @!UP0 USHF.L.U32 UR4, UR4, 0x1, URZ ;  /* 0x0000000104048899 */ /* 0x000fe200080006ff */
[----:B------:R-:W-:Y:S02]  /*4890*/  ISETP.GT.U32.AND.EX P3, PT, R130, RZ, PT, P3 ;  /* 0x000000ff8200720c */ /* 0x000fe40003f64130 */
[----:B------:R-:W-:Y:S02]  /*48a0*/  SEL R121, RZ, 0x7fff8, !P1 ;  /* 0x0007fff8ff797807 */ /* 0x000fe40004800000 */
[----:B------:R-:W-:Y:S02]  /*48b0*/  ISETP.GT.U32.AND.EX P0, PT, R114, RZ, PT, P0 ;  /* 0x000000ff7200720c */ /* 0x000fe40003f04100 */
[----:B------:R-:W-:Y:S02]  /*48c0*/  ISETP.GT.U32.AND P1, PT, R149, R0, PT ;  /* 0x000000009500720c */ /* 0x000fe40003f24070 */
[----:B------:R-:W-:-:S02]  /*48d0*/  ISETP.GT.U32.AND.EX P2, PT, R112, RZ, PT, P2 ;  /* 0x000000ff7000720c */ /* 0x000fc40003f44120 */
[----:B------:R-:W-:Y:S02]  /*48e0*/  ISETP.GT.U32.AND.EX P6, PT, R118, RZ, PT, P6 ;  /* 0x000000ff7600720c */ /* 0x000fe40003fc4160 */
[----:B------:R-:W-:Y:S02]  /*48f0*/  SEL R134, RZ, 0x1fffe, !P3 ;  /* 0x0001fffeff867807 */ /* 0x000fe40005800000 */
[----:B------:R-:W-:Y:S01]  /*4900*/  SEL R119, RZ, 0x4, !P0 ;  /* 0x00000004ff777807 */ /* 0x000fe20004000000 */
[----:B------:R-:W-:Y:S01]  /*4910*/  VOTEU.ALL UP2, P5 ;  /* 0x0000000000ff7886 */ /* 0x000fe20002840000 */
[-C--:B------:R-:W-:Y:S02]  /*4920*/  ISETP.GT.U32.AND P3, PT, R51, R0.reuse, PT ;  /* 0x000000003300720c */ /* 0x080fe40003f64070 */
[----:B------:R-:W-:Y:S02]  /*4930*/  ISETP.GT.U32.AND P0, PT, R49, R0, PT ;  /* 0x000000003100720c */ /* 0x000fe40003f04070 */
[----:B------:R-:W-:-:S02]  /*4940*/  SEL R118, RZ, 0x7fff8, !P2 ;  /* 0x0007fff8ff767807 */ /* 0x000fc40005000000 */
[----:B------:R-:W-:Y:S02]  /*4950*/  ISETP.GT.U32.AND.EX P1, PT, R116, RZ, PT, P1 ;  /* 0x000000ff7400720c */ /* 0x000fe40003f24110 */
[----:B------:R-:W-:Y:S02]  /*4960*/  SEL R140, RZ, 0x1, !P6 ;  /* 0x00000001ff8c7807 */ /* 0x000fe40007000000 */
[-C--:B------:R-:W-:Y:S02]  /*4970*/  ISETP.GT.U32.AND P2, PT, R55, R0.reuse, PT ;  /* 0x000000003700720c */ /* 0x080fe40003f44070 */
[----:B------:R-:W-:Y:S02]  /*4980*/  ISETP.GT.U32.AND P6, PT, R53, R0, PT ;  /* 0x000000003500720c */ /* 0x000fe40003fc4070 */
[----:B------:R-:W-:Y:S02]  /*4990*/  ISETP.GT.U32.AND.EX P3, PT, R30, RZ, PT, P3 ;  /* 0x000000ff1e00720c */ /* 0x000fe40003f64130 */
[----:B------:R-:W-:-:S02]  /*49a0*/  SEL R149, RZ, 0x1fffe, !P1 ;  /* 0x0001fffeff957807 */ /* 0x000fc40004800000 */
[----:B------:R-:W-:Y:S02]  /*49b0*/  ISETP.GT.U32.AND.EX P0, PT, R28, RZ, PT, P0 ;  /* 0x000000ff1c00720c */ /* 0x000fe40003f04100 */
[----:B------:R-:W-:Y:S02]  /*49c0*/  ISETP.GT.U32.AND P1, PT, R43, R0, PT ;  /* 0x000000002b00720c */ /* 0x000fe40003f24070 */
[----:B------:R-:W-:Y:S02]  /*49d0*/  ISETP.GT.U32.AND.EX P2, PT, R34, RZ, PT, P2 ;  /* 0x000000ff2200720c */ /* 0x000fe40003f44120 */
[----:B------:R-:W-:Y:S02]  /*49e0*/  ISETP.GT.U32.AND.EX P6, PT, R32, RZ, PT, P6 ;  /* 0x000000ff2000720c */ /* 0x000fe40003fc4160 */
[----:B------:R-:W-:Y:S02]  /*49f0*/  SEL R116, RZ, 0x4, !P3 ;  /* 0x00000004ff747807 */ /* 0x000fe40005800000 */
[----:B------:R-:W-:-:S02]  /*4a00*/  SEL R117, RZ, 0x7fff8, !P0 ;  /* 0x0007fff8ff757807 */ /* 0x000fc40004000000 */
[-C--:B------:R-:W-:Y:S02]  /*4a10*/  ISETP.GT.U32.AND P3, PT, R41, R0.reuse, PT ;  /* 0x000000002900720c */ /* 0x080fe40003f64070 */
[-C--:B------:R-:W-:Y:S02]  /*4a20*/  ISETP.GT.U32.AND P0, PT, R47, R0.reuse, PT ;  /* 0x000000002f00720c */ /* 0x080fe40003f04070 */
[----:B------:R-:W-:Y:S02]  /*4a30*/  SEL R142, RZ, 0x1, !P2 ;  /* 0x00000001ff8e7807 */ /* 0x000fe40005000000 */
[----:B------:R-:W-:Y:S02]  /*4a40*/  ISETP.GT.U32.AND.EX P1, PT, R22, RZ, PT, P1 ;  /* 0x000000ff1600720c */ /* 0x000fe40003f24110 */
[----:B------:R-:W-:Y:S02]  /*4a50*/  SEL R157, RZ, 0x1fffe, !P6 ;  /* 0x0001fffeff9d7807 */ /* 0x000fe40007000000 */
[----:B------:R-:W-:-:S02]  /*4a60*/  ISETP.GT.U32.AND P2, PT, R45, R0, PT ;  /* 0x000000002d00720c */ /* 0x000fc40003f44070 */
[-C--:B------:R-:W-:Y:S02]  /*4a70*/  ISETP.GT.U32.AND P6, PT, R67, R0.reuse, PT ;  /* 0x000000004300720c */ /* 0x080fe40003fc4070 */
[----:B------:R-:W-:Y:S02]  /*4a80*/  ISETP.GT.U32.AND.EX P3, PT, R20, RZ, PT, P3 ;  /* 0x000000ff1400720c */ /* 0x000fe40003f64130 */
[----:B------:R-:W-:Y:S02]  /*4a90*/  SEL R114, RZ, 0x4, !P1 ;  /* 0x00000004ff727807 */ /* 0x000fe40004800000 */
[----:B------:R-:W-:Y:S01]  /*4aa0*/  ISETP.GT.U32.AND.EX P0, PT, R26, RZ, PT, P0 ;  /* 0x000000ff1a00720c */ /* 0x000fe20003f04100 */
        /* <DEDUP_REMOVED lines=8> */
[----:B------:R1:W-:Y:S06]  /*4b30*/  MEMBAR.ALL.CTA ;  /* 0x0000000000007992 */ /* 0x0003ec0000008000 */
[----:B-1----:R-:W-:Y:S04]  /*4b40*/  FENCE.VIEW.ASYNC.S ;  /* 0x00000000000073c6 */ /* 0x002fe80000000000 */
[----:B------:R-:W1:Y:S02]  /*4b50*/  FENCE.VIEW.ASYNC.S ;  /* 0x00000000000073c6 */ /* 0x000e640000000000 */
[----:B-1----:R0:W1:Y:S02]  /*4b60*/  @!UP2 SYNCS.EXCH.64 URZ, [UR8+0x2810], UR4 ;  /* 0x0028100408ffa5b2 */ /* 0x0020640008000100 */
[----:B-1----:R-:W-:Y:S01]  /*4b70*/  BAR.SYNC.DEFER_BLOCKING 0x0 ;  /* 0x0000000000007b1d */ /* 0x002fe20000010000 */
[----:B------:R-:W-:-:S02]  /*4b80*/  ISETP.GT.U32.AND P1, PT, R65, R0, PT ;  /* 0x000000004100720c */ /* 0x000fc40003f24070 */
[----:B------:R-:W-:Y:S02]  /*4b90*/  ISETP.GT.U32.AND.EX P2, PT, R24, RZ, PT, P2 ;  /* 0x000000ff1800720c */ /* 0x000fe40003f44120 */
[----:B------:R-:W-:Y:S02]  /*4ba0*/  ISETP.GT.U32.AND.EX P6, PT, R46, RZ, PT, P6 ;  /* 0x000000ff2e00720c */ /* 0x000fe40003fc4160 */
[----:B------:R-:W-:Y:S02]  /*4bb0*/  SEL R115, RZ, 0x7fff8, !P3 ;  /* 0x0007fff8ff737807 */ /* 0x000fe40005800000 */
[----:B------:R-:W-:Y:S02]  /*4bc0*/  SEL R148, RZ, 0x1, !P0 ;  /* 0x00000001ff947807 */ /* 0x000fe40004000000 */
[-C--:B------:R-:W-:Y:S02]  /*4bd0*/  ISETP.GT.U32.AND P3, PT, R127, R0.reuse, PT ;  /* 0x000000007f00720c */ /* 0x080fe40003f64070 */
[----:B------:R-:W-:-:S02]  /*4be0*/  ISETP.GT.U32.AND P0, PT, R113, R0, PT ;  /* 0x000000007100720c */ /* 0x000fc40003f04070 */
[----:B------:R-:W-:Y:S02]  /*4bf0*/  SEL R169, RZ, 0x1fffe, !P2 ;  /* 0x0001fffeffa97807 */ /* 0x000fe40005000000 */
[----:B------:R-:W-:Y:S02]  /*4c00*/  ISETP.GT.U32.AND.EX P1, PT, R44, RZ, PT, P1 ;  /* 0x000000ff2c00720c */ /* 0x000fe40003f24110 */
[----:B------:R-:W-:Y:S02]  /*4c10*/  SEL R112, RZ, 0x4, !P6 ;  /* 0x00000004ff707807 */ /* 0x000fe40007000000 */
[-C--:B------:R-:W-:Y:S02]  /*4c20*/  ISETP.GT.U32.AND P2, PT, R59, R0.reuse, PT ;  /* 0x000000003b00720c */ /* 0x080fe40003f44070 */
[----:B------:R-:W-:Y:S02]  /*4c30*/  ISETP.GT.U32.AND P6, PT, R57, R0, PT ;  /* 0x000000003900720c */ /* 0x000fe40003fc4070 */
[----:B------:R-:W-:-:S02]  /*4c40*/  ISETP.GT.U32.AND.EX P3, PT, R50, RZ, PT, P3 ;  /* 0x000000ff3200720c */ /* 0x000fc40003f64130 */
[----:B------:R-:W-:Y:S02]  /*4c50*/  ISETP.GT.U32.AND.EX P0, PT, R48, RZ, PT, P0 ;  /* 0x000000ff3000720c */ /* 0x000fe40003f04100 */
[----:B------:R-:W-:Y:S02]  /*4c60*/  SEL R113, RZ, 0x7fff8, !P1 ;  /* 0x0007fff8ff717807 */ /* 0x000fe40004800000 */
[----:B------:R-:W-:Y:S02]  /*4c70*/  ISETP.GT.U32.AND P1, PT, R63, R0, PT ;  /* 0x000000003f00720c */ /* 0x000fe40003f24070 */
[----:B------:R-:W-:Y:S02]  /*4c80*/  ISETP.GT.U32.AND.EX P2, PT, R38, RZ, PT, P2 ;  /* 0x000000ff2600720c */ /* 0x000fe40003f44120 */
[----:B------:R-:W-:Y:S02]  /*4c90*/  ISETP.GT.U32.AND.EX P6, PT, R36, RZ, PT, P6 ;  /* 0x000000ff2400720c */ /* 0x000fe40003fc4160 */
[----:B------:R-:W-:-:S02]  /*4ca0*/  SEL R152, RZ, 0x1, !P3 ;  /* 0x00000001ff987807 */ /* 0x000fc40005800000 */
[----:B------:R-:W-:Y:S02]  /*4cb0*/  SEL R173, RZ, 0x1fffe, !P0 ;  /* 0x0001fffeffad7807 */ /* 0x000fe40004000000 */
[-C--:B------:R-:W-:Y:S02]  /*4cc0*/  ISETP.GT.U32.AND P3, PT, R61, R0.reuse, PT ;  /* 0x000000003d00720c */ /* 0x080fe40003f64070 */
[----:B------:R-:W-:Y:S02]  /*4cd0*/  ISETP.GT.U32.AND P0, PT, R31, R0, PT ;  /* 0x000000001f00720c */ /* 0x000fe40003f04070 */
[----:B------:R-:W-:Y:S02]  /*4ce0*/  ISETP.GT.U32.AND.EX P1, PT, R42, RZ, PT, P1 ;  /* 0x000000ff2a00720c */ /* 0x000fe40003f24110 */
[----:B------:R-:W-:Y:S02]  /*4cf0*/  SEL R128, RZ, 0x4, !P2 ;  /* 0x00000004ff807807 */ /* 0x000fe40005000000 */
[----:B------:R-:W-:Y:S01]  /*4d00*/  SEL R129, RZ, 0x7fff8, !P6 ;  /* 0x0007fff8ff817807 */ /* 0x000fe20007000000 */
[----:B0-----:R-:W-:Y:S08]  /*4d10*/  BRA.U UP1, `(.L_x_16) ;  /* 0x0000000101307547 */ /* 0x001ff0000b800000 */
[----:B------:R-:W-:Y:S01]  /*4d20*/  UIADD3 UR4, UPT, UPT, UR8, 0x2810, URZ ;  /* 0x0000281008047890 */ /* 0x000fe2000fffe0ff */
[----:B------:R-:W-:Y:S01]  /*4d30*/  UMOV UR5, URZ ;  /* 0x000000ff00057c82 */ /* 0x000fe20008000000 */
[----:B------:R-:W-:Y:S01]  /*4d40*/  UMOV UR14, UR22 ;  /* 0x00000016000e7c82 */ /* 0x000fe20008000000 */
[----:B------:R-:W-:Y:S01]  /*4d50*/  UMOV UR15, 0x40004040 ;  /* 0x40004040000f7882 */ /* 0x000fe20000000000 */
[----:B------:R-:W-:Y:S01]  /*4d60*/  UMOV UR12, UR16 ;  /* 0x00000010000c7c82 */ /* 0x000fe20008000000 */
[----:B------:R-:W-:Y:S01]  /*4d70*/  UMOV UR13, 0xc0004010 ;  /* 0xc0004010000d7882 */ /* 0x000fe20000000000 */
[----:B------:R-:W-:Y:S01]  /*4d80*/  UMOV UR30, 0x0 ;  /* 0x00000000001e7882 */ /* 0x000fe20000000000 */
[----:B------:R-:W-:Y:S01]  /*4d90*/  UMOV UR31, 0x8108490 ;  /* 0x08108490001f7882 */ /* 0x000fe20000000000 */
[----:B------:R-:W-:Y:S01]  /*4da0*/  UMOV UR4, UR4 ;  /* 0x0000000400047c82 */ /* 0x000fe20008000000 */
[----:B------:R0:W-:Y:S01]  /*4db0*/  UTCHMMA gdesc[UR14], gdesc[UR12], tmem[UR23], tmem[UR30], idesc[UR31], !UPT ;  /* 0x00ff1e0c0e0075ea */ /* 0x0001e2000f800017 */
[----:B------:R0:W-:Y:S01]  /*4dc0*/  UTCBAR [UR4], URZ ;  /* 0x000000ff040073e9 */ /* 0x0001e200080000ff */
[----:B------:R-:W-:-:S02]  /*4dd0*/  NOP ;  /* 0x0000000000007918 */ /* 0x000fc40000000000 */
.L_x_16:
[----:B------:R-:W1:Y:S01]  /*4de0*/  SYNCS.PHASECHK.TRANS64.TRYWAIT P6, [UR8+0x2810], RZ ;  /* 0x002810ffff0075a7 */ /* 0x000e6200080c1108 */
[----:B------:R-:W-:Y:S02]  /*4df0*/  SEL R158, RZ, 0x1, !P1 ;  /* 0x00000001ff9e7807 */ /* 0x000fe40004800000 */
[-C--:B------:R-:W-:Y:S02]  /*4e00*/  ISETP.GT.U32.AND P2, PT, R29, R0.reuse, PT ;  /* 0x000000001d00720c */ /* 0x080fe40003f44070 */
[----:B------:R-:W-:Y:S02]  /*4e10*/  ISETP.GT.U32.AND P1, PT, R35, R0, PT ;  /* 0x000000002300720c */ /* 0x000fe40003f24070 */
[----:B------:R-:W-:Y:S02]  /*4e20*/  ISETP.GT.U32.AND.EX P0, PT, R14, RZ, PT, P0 ;  /* 0x000000ff0e00720c */ /* 0x000fe40003f04100 */
[----:B------:R-:W-:Y:S02]  /*4e30*/  ISETP.GT.U32.AND.EX P3, PT, R40, RZ, PT, P3 ;  /* 0x000000ff2800720c */ /* 0x000fe40003f64130 */
[----:B------:R-:W-:-:S02]  /*4e40*/  ISETP.GT.U32.AND.EX P2, PT, R12, RZ, PT, P2 ;  /* 0x000000ff0c00720c */ /* 0x000fc40003f44120 */
[----:B------:R-:W-:Y:S02]  /*4e50*/  SEL R132, RZ, 0x4, !P0 ;  /* 0x00000004ff847807 */ /* 0x000fe40004000000 */
[----:B------:R-:W-:Y:S02]  /*4e60*/  ISETP.GT.U32.AND.EX P1, PT, R18, RZ, PT, P1 ;  /* 0x000000ff1200720c */ /* 0x000fe40003f24110 */
[----:B------:R-:W-:Y:S02]  /*4e70*/  ISETP.GT.U32.AND P0, PT, R23, R0, PT ;  /* 0x000000001700720c */ /* 0x000fe40003f04070 */
[----:B------:R-:W-:Y:S02]  /*4e80*/  SEL R187, RZ, 0x1fffe, !P3 ;  /* 0x0001fffeffbb7807 */ /* 0x000fe40005800000 */
[----:B------:R-:W-:Y:S02]  /*4e90*/  SEL R137, RZ, 0x7fff8, !P2 ;  /* 0x0007fff8ff897807 */ /* 0x000fe40005000000 */
[----:B------:R-:W-:-:S02]  /*4ea0*/  SEL R160, RZ, 0x1, !P1 ;  /* 0x00000001ffa07807 */ /* 0x000fc40004800000 */
[-C--:B------:R-:W-:Y:S02]  /*4eb0*/  ISETP.GT.U32.AND P3, PT, R33, R0.reuse, PT ;  /* 0x000000002100720c */ /* 0x080fe40003f64070 */
[-C--:B------:R-:W-:Y:S02]  /*4ec0*/  ISETP.GT.U32.AND P2, PT, R21, R0.reuse, PT ;  /* 0x000000001500720c */ /* 0x080fe40003f44070 */
[----:B------:R-:W-:Y:S02]  /*4ed0*/  ISETP.GT.U32.AND P1, PT, R27, R0, PT ;  /* 0x000000001b00720c */ /* 0x000fe40003f24070 */
[----:B------:R-:W-:Y:S02]  /*4ee0*/  ISETP.GT.U32.AND.EX P0, PT, R6, RZ, PT, P0 ;  /* 0x000000ff0600720c */ /* 0x000fe40003f04100 */
[----:B------:R-:W-:Y:S02]  /*4ef0*/  ISETP.GT.U32.AND.EX P3, PT, R16, RZ, PT, P3 ;  /* 0x000000ff1000720c */ /* 0x000fe40003f64130 */
[----:B------:R-:W-:-:S02]  /*4f00*/  ISETP.GT.U32.AND.EX P2, PT, R4, RZ, PT, P2 ;  /* 0x000000ff0400720c */ /* 0x000fc40003f44120 */
[----:B------:R-:W-:Y:S02]  /*4f10*/  ISETP.GT.U32.AND.EX P1, PT, R10, RZ, PT, P1 ;  /* 0x000000ff0a00720c */ /* 0x000fe40003f24110 */
[----:B------:R-:W-:Y:S02]  /*4f20*/  SEL R127, RZ, 0x4, !P0 ;  /* 0x00000004ff7f7807 */ /* 0x000fe40004000000 */
[----:B------:R-:W-:Y:S02]  /*4f30*/  ISETP.GT.U32.AND P0, PT, R25, R0, PT ;  /* 0x000000001900720c */ /* 0x000fe40003f04070 */
[----:B------:R-:W-:Y:S02]  /*4f40*/  SEL R191, RZ, 0x1fffe, !P3 ;  /* 0x0001fffeffbf7807 */ /* 0x000fe40005800000 */
[----:B------:R-:W-:Y:S02]  /*4f50*/  SEL R130, RZ, 0x7fff8, !P2 ;  /* 0x0007fff8ff827807 */ /* 0x000fe40005000000 */
[----:B------:R-:W-:-:S02]  /*4f60*/  SEL R162, RZ, 0x1, !P1 ;  /* 0x00000001ffa27807 */ /* 0x000fc40004800000 */
[-C--:B------:R-:W-:Y:S02]  /*4f70*/  ISETP.GT.U32.AND P3, PT, R195, R0.reuse, PT ;  /* 0x00000000c300720c */ /* 0x080fe40003f64070 */
[-C--:B------:R-:W-:Y:S02]  /*4f80*/  ISETP.GT.U32.AND P2, PT, R39, R0.reuse, PT ;  /* 0x000000002700720c */ /* 0x080fe40003f44070 */
[----:B------:R-:W-:Y:S02]  /*4f90*/  ISETP.GT.U32.AND P1, PT, R37, R0, PT ;  /* 0x000000002500720c */ /* 0x000fe40003f24070 */
[----:B------:R-:W-:Y:S01]  /*4fa0*/  ISETP.GT.U32.AND.EX P0, PT, R8, RZ, PT, P0 ;  /* 0x000000ff0800720c */ /* 0x000fe20003f04100 */
[----:B-1----:R-:W-:-:S12]  /*4fb0*/  @!P6 BRA `(.L_x_17) ;  /* 0x0000003c00ace947 */ /* 0x002fd80003800000 */
.L_x_25:
[----:B------:R-:W-:Y:S01]  /*4fc0*/  BAR.SYNC.DEFER_BLOCKING 0x0 ;  /* 0x0000000000007b1d */ /* 0x000fe20000010000 */
[----:B------:R-:W-:Y:S01]  /*4fd0*/  ISETP.GT.U32.AND.EX P2, PT, R198, RZ, PT, P2 ;  /* 0x000000ffc600720c */ /* 0x000fe20003f44120 */
[----:B------:R-:W-:Y:S01]  /*4fe0*/  IMAD.IADD R160, R160, 0x1, R191 ;  /* 0x00000001a0a07824 */ /* 0x000fe200078e02bf */
[-C--:B------:R-:W-:Y:S01]  /*4ff0*/  ISETP.GT.U32.AND P6, PT, R189, R0.reuse, PT ;  /* 0x00000000bd00720c */ /* 0x080fe20003fc4070 */
[----:B------:R-:W-:Y:S01]  /*5000*/  IMAD.IADD R152, R152, 0x1, R173 ;  /* 0x0000000198987824 */ /* 0x000fe200078e02ad */
[----:B------:R-:W-:Y:S01]  /*5010*/  SEL R189, RZ, 0x1fffe, !P0 ;  /* 0x0001fffeffbd7807 */ /* 0x000fe20004000000 */
[----:B------:R-:W-:Y:S01]  /*5020*/  IMAD.IADD R142, R142, 0x1, R157 ;  /* 0x000000018e8e7824 */ /* 0x000fe200078e029d */
[-C--:B------:R-:W-:Y:S01]  /*5030*/  ISETP.GT.U32.AND P0, PT, R185, R0.reuse, PT ;  /* 0x00000000b900720c */ /* 0x080fe20003f04070 */
[----:B------:R-:W1:Y:S01]  /*5040*/  LDTM.x64 R4, tmem[UR9+0x10] ;  /* 0x00001009000479ee */ /* 0x000e620008340000 */
[----:B------:R-:W-:Y:S01]  /*5050*/  ISETP.GT.U32.AND.EX P1, PT, R144, RZ, PT, P1 ;  /* 0x000000ff9000720c */ /* 0x000fe20003f24110 */
[----:B------:R-:W-:Y:S01]  /*5060*/  IMAD.IADD R136, R136, 0x1, R143 ;  /* 0x0000000188887824 */ /* 0x000fe200078e028f */
[----:B------:R-:W-:Y:S01]  /*5070*/  SEL R144, RZ, 0x4, !P2 ;  /* 0x00000004ff907807 */ /* 0x000fe20005000000 */
[----:B------:R-:W-:Y:S01]  /*5080*/  IMAD.IADD R162, R162, 0x1, R189 ;  /* 0x00000001a2a27824 */ /* 0x000fe200078e02bd */
[-C--:B------:R-:W-:Y:S01]  /*5090*/  ISETP.GT.U32.AND P2, PT, R159, R0.reuse, PT ;  /* 0x000000009f00720c */ /* 0x080fe20003f44070 */
[----:B------:R-:W-:Y:S01]  /*50a0*/  IMAD.IADD R148, R148, 0x1, R169 ;  /* 0x0000000194947824 */ /* 0x000fe200078e02a9 */
[----:B------:R-:W-:Y:S01]  /*50b0*/  ISETP.GT.U32.AND.EX P0, PT, R197, RZ, PT, P0 ;  /* 0x000000ffc500720c */ /* 0x000fe20003f04100 */
[----:B------:R-:W-:Y:S01]  /*50c0*/  IMAD.IADD R140, R140, 0x1, R149 ;  /* 0x000000018c8c7824 */ /* 0x000fe200078e0295 */
[----:B------:R-:W-:Y:S01]  /*50d0*/  SEL R159, RZ, 0x7fff8, !P1 ;  /* 0x0007fff8ff9f7807 */ /* 0x000fe20004800000 */
[----:B------:R-:W-:Y:S01]  /*50e0*/  IMAD.IADD R158, R158, 0x1, R187 ;  /* 0x000000019e9e7824 */ /* 0x000fe200078e02bb */
[-C--:B------:R-:W-:Y:S01]  /*50f0*/  ISETP.GT.U32.AND P1, PT, R183, R0.reuse, PT ;  /* 0x00000000b700720c */ /* 0x080fe20003f24070 */
[----:B------:R-:W-:Y:S01]  /*5100*/  IMAD.IADD R138, R138, 0x1, R141 ;  /* 0x000000018a8a7824 */ /* 0x000fe200078e028d */
[----:B------:R-:W-:Y:S01]  /*5110*/  ISETP.GT.U32.AND.EX P2, PT, R164, RZ, PT, P2 ;  /* 0x000000ffa400720c */ /* 0x000fe20003f44120 */
[----:B------:R-:W-:Y:S01]  /*5120*/  IMAD.U32 R111, R111, -0x80000000, RZ ;  /* 0x800000006f6f7824 */ /* 0x000fe200078e00ff */
[----:B------:R-:W-:Y:S01]  /*5130*/  SEL R164, RZ, 0x1fffe, !P0 ;  /* 0x0001fffeffa47807 */ /* 0x000fe20004000000 */
[----:B------:R-:W2:Y:S01]  /*5140*/  @!P5 SYNCS.CCTL.IV [UR8+0x2810] ;  /* 0x00281000ff00d9b1 */ /* 0x000ea20008000008 */
[----:B------:R-:W-:Y:S01]  /*5150*/  ISETP.GT.U32.AND P0, PT, R181, R0, PT ;  /* 0x00000000b500720c */ /* 0x000fe20003f04070 */
[----:B------:R-:W-:Y:S01]  /*5160*/  NOP ;  /* 0x0000000000007918 */ /* 0x000fe20000000000 */
[----:B------:R-:W-:-:S02]  /*5170*/  ISETP.GT.U32.AND.EX P1, PT, R146, RZ, PT, P1 ;  /* 0x000000ff9200720c */ /* 0x000fc40003f24110 */
[----:B------:R-:W-:Y:S02]  /*5180*/  SEL R146, RZ, 0x4, !P2 ;  /* 0x00000004ff927807 */ /* 0x000fe40005000000 */
[-C--:B------:R-:W-:Y:S01]  /*5190*/  ISETP.GT.U32.AND P2, PT, R165, R0.reuse, PT ;  /* 0x00000000a500720c */ /* 0x080fe20003f44070 */
[----:B-1----:R-:W-:Y:S01]  /*51a0*/  FMUL R4, R4, UR32 ;  /* 0x0000002004047c20 */ /* 0x002fe20008400000 */
[----:B------:R-:W-:Y:S01]  /*51b0*/  ISETP.GT.U32.AND.EX P0, PT, R196, RZ, PT, P0 ;  /* 0x000000ffc400720c */ /* 0x000fe20003f04100 */
[----:B------:R-:W-:Y:S01]  /*51c0*/  FMUL R6, R6, UR32 ;  /* 0x0000002006067c20 */ /* 0x000fe20008400000 */
[----:B------:R-:W-:Y:S01]  /*51d0*/  ISETP.GT.U32.AND.EX P2, PT, R166, RZ, PT, P2 ;  /* 0x000000ffa600720c */ /* 0x000fe20003f44120 */
[----:B------:R-:W-:Y:S01]  /*51e0*/  FMUL R7, R7, UR32 ;  /* 0x0000002007077c20 */ /* 0x000fe20008400000 */
[----:B------:R-:W-:Y:S01]  /*51f0*/  SEL R165, RZ, 0x7fff8, !P1 ;  /* 0x0007fff8ffa57807 */ /* 0x000fe20004800000 */
[----:B------:R-:W-:Y:S01]  /*5200*/  FMUL R9, R9, UR32 ;  /* 0x0000002009097c20 */ /* 0x000fe20008400000 */
[-C--:B------:R-:W-:Y:S01]  /*5210*/  ISETP.GT.U32.AND P1, PT, R179, R0.reuse, PT ;  /* 0x00000000b300720c */ /* 0x080fe20003f24070 */
        /* <DEDUP_REMOVED lines=9> */
[----:B------:R-:W-:Y:S01]  /*52b0*/  ISETP.GT.U32.AND.EX P1, PT, R156, RZ, PT, P1 ;  /* 0x000000ff9c00720c */ /* 0x000fe20003f24110 */
[----:B------:R-:W-:Y:S01]  /*52c0*/  IMAD.IADD R166, R166, 0x1, R177 ;  /* 0x00000001a6a67824 */ /* 0x000fe200078e02b1 */
[----:B------:R-:W-:Y:S01]  /*52d0*/  ISETP.GT.U32.AND.EX P2, PT, R150, RZ, PT, P2 ;  /* 0x000000ff9600720c */ /* 0x000fe20003f44120 */
[----:B------:R-:W-:Y:S01]  /*52e0*/  FMUL R5, R5, UR32 ;  /* 0x0000002005057c20 */ /* 0x000fe20008400000 */
[----:B------:R-:W-:Y:S01]  /*52f0*/  FSEL R4, R4, -INF , !P1 ;  /* 0xff80000004047808 */ /* 0x000fe20004800000 */
[----:B------:R-:W-:Y:S01]  /*5300*/  FMUL R8, R8, UR32 ;  /* 0x0000002008087c20 */ /* 0x000fe20008400000 */
[-C--:B------:R-:W-:Y:S01]  /*5310*/  ISETP.GT.U32.AND P1, PT, R171, R0.reuse, PT ;  /* 0x00000000ab00720c */ /* 0x080fe20003f24070 */
[----:B------:R-:W-:Y:S01]  /*5320*/  FMUL R11, R11, UR32 ;  /* 0x000000200b0b7c20 */ /* 0x000fe20008400000 */
[----:B------:R-:W-:Y:S01]  /*5330*/  FSEL R6, R6, -INF , !P2 ;  /* 0xff80000006067808 */ /* 0x000fe20005000000 */
[----:B------:R-:W-:Y:S01]  /*5340*/  FMUL R14, R14, UR32 ;  /* 0x000000200e0e7c20 */ /* 0x000fe20008400000 */
[-C--:B------:R-:W-:Y:S01]  /*5350*/  ISETP.GT.U32.AND P2, PT, R163, R0.reuse, PT ;  /* 0x00000000a300720c */ /* 0x080fe20003f44070 */
[----:B------:R-:W-:Y:S01]  /*5360*/  FMUL R17, R17, UR32 ;  /* 0x0000002011117c20 */ /* 0x000fe20008400000 */
[----:B------:R-:W-:Y:S01]  /*5370*/  ISETP.GT.U32.AND.EX P1, PT, R194, RZ, PT, P1 ;  /* 0x000000ffc200720c */ /* 0x000fe20003f24110 */
[----:B------:R-:W-:Y:S01]  /*5380*/  FMUL R18, R18, UR32 ;  /* 0x0000002012127c20 */ /* 0x000fe20008400000 */
        /* <DEDUP_REMOVED lines=8> */
[----:B------:R-:W-:Y:S01]  /*5410*/  ISETP.GT.U32.AND P2, PT, R153, R0, PT ;  /* 0x000000009900720c */ /* 0x000fe20003f44070 */
[----:B------:R-:W-:Y:S01]  /*5420*/  FMUL R24, R24, UR32 ;  /* 0x0000002018187c20 */ /* 0x000fe20008400000 */
[----:B------:R-:W-:Y:S01]  /*5430*/  ISETP.GT.U32.AND.EX P1, PT, R190, RZ, PT, P1 ;  /* 0x000000ffbe00720c */ /* 0x000fe20003f24110 */
[----:B------:R-:W-:Y:S01]  /*5440*/  FMUL R23, R23, UR32 ;  /* 0x0000002017177c20 */ /* 0x000fe20008400000 */
[----:B------:R-:W-:Y:S01]  /*5450*/  ISETP.GT.U32.AND.EX P2, PT, R186, RZ, PT, P2 ;  /* 0x000000ffba00720c */ /* 0x000fe20003f44120 */
[----:B------:R-:W-:Y:S01]  /*5460*/  FMUL R25, R25, UR32 ;  /* 0x0000002019197c20 */ /* 0x000fe20008400000 */
[----:B------:R-:W-:-:S02]  /*5470*/  FSEL R10, R10, -INF , !P1 ;  /* 0xff8000000a0a7808 */ /* 0x000fc40004800000 */
[-C--:B------:R-:W-:Y:S02]  /*5480*/  ISETP.GT.U32.AND P1, PT, R151, R0.reuse, PT ;  /* 0x000000009700720c */ /* 0x080fe40003f24070 */
[----:B------:R-:W-:Y:S02]  /*5490*/  FSEL R12, R12, -INF , !P2 ;  /* 0xff8000000c0c7808 */ /* 0x000fe40005000000 */
[----:B------:R-:W-:Y:S02]  /*54a0*/  ISETP.GT.U32.AND P2, PT, R145, R0, PT ;  /* 0x000000009100720c */ /* 0x000fe40003f44070 */
[----:B------:R-:W-:Y:S02]  /*54b0*/  ISETP.GT.U32.AND.EX P1, PT, R184, RZ, PT, P1 ;  /* 0x000000ffb800720c */ /* 0x000fe40003f24110 */
[----:B------:R-:W-:Y:S02]  /*54c0*/  ISETP.GT.U32.AND.EX P2, PT, R180, RZ, PT, P2 ;  /* 0x000000ffb400720c */ /* 0x000fe40003f44120 */
[----:B------:R-:W-:-:S02]  /*54d0*/  FSEL R13, R13, -INF , !P1 ;  /* 0xff8000000d0d7808 */ /* 0x000fc40004800000 */
[-C--:B------:R-:W-:Y:S02]  /*54e0*/  ISETP.GT.U32.AND P1, PT, R139, R0.reuse, PT ;  /* 0x000000008b00720c */ /* 0x080fe40003f24070 */
[----:B------:R-:W-:Y:S02]  /*54f0*/  ISETP.GT.U32.AND.EX P6, PT, R174, RZ, PT, P6 ;  /* 0x000000ffae00720c */ /* 0x000fe40003fc4160 */
[----:B------:R-:W-:Y:S02]  /*5500*/  FSEL R15, R15, -INF , !P2 ;  /* 0xff8000000f0f7808 */ /* 0x000fe40005000000 */
[----:B------:R-:W-:Y:S02]  /*5510*/  ISETP.GT.U32.AND P2, PT, R133, R0, PT ;  /* 0x000000008500720c */ /* 0x000fe40003f44070 */
[----:B------:R-:W-:Y:S02]  /*5520*/  ISETP.GT.U32.AND.EX P1, PT, R176, RZ, PT, P1 ;  /* 0x000000ffb000720c */ /* 0x000fe40003f24110 */
[----:B------:R-:W-:-:S02]  /*5530*/  SEL R133, RZ, 0x1, !P6 ;  /* 0x00000001ff857807 */ /* 0x000fc40007000000 */
[----:B------:R-:W-:Y:S02]  /*5540*/  ISETP.GT.U32.AND.EX P3, PT, R178, RZ, PT, P3 ;  /* 0x000000ffb200720c */ /* 0x000fe40003f64130 */
[----:B------:R-:W-:Y:S01]  /*5550*/  FSEL R16, R16, -INF , !P1 ;  /* 0xff80000010107808 */ /* 0x000fe20004800000 */
[----:B------:R-:W-:Y:S01]  /*5560*/  IMAD.IADD R133, R133, 0x1, R164 ;  /* 0x0000000185857824 */ /* 0x000fe200078e02a4 */
[----:B------:R-:W-:Y:S02]  /*5570*/  ISETP.GT.U32.AND P1, PT, R131, R0, PT ;  /* 0x000000008300720c */ /* 0x000fe40003f24070 */
[----:B------:R-:W-:Y:S02]  /*5580*/  SEL R131, RZ, 0x1, !P3 ;  /* 0x00000001ff837807 */ /* 0x000fe40005800000 */
[----:B------:R-:W-:Y:S02]  /*5590*/  LOP3.LUT R160, R160, 0x3, RZ, 0xc0, !PT ;  /* 0x00000003a0a07812 */ /* 0x000fe400078ec0ff */
[----:B------:R-:W-:Y:S01]  /*55a0*/  LOP3.LUT R133, R133, 0x3, RZ, 0xc0, !PT ;  /* 0x0000000385857812 */ /* 0x000fe200078ec0ff */
[----:B------:R-:W-:Y:S01]  /*55b0*/  IMAD.IADD R131, R131, 0x1, R134 ;  /* 0x0000000183837824 */ /* 0x000fe200078e0286 */
[----:B------:R-:W-:-:S02]  /*55c0*/  ISETP.GT.U32.AND.EX P0, PT, R154, RZ, PT, P0 ;  /* 0x000000ff9a00720c */ /* 0x000fc40003f04100 */
[----:B------:R-:W-:Y:S02]  /*55d0*/  LOP3.LUT R152, R152, 0x3, RZ, 0xc0, !PT ;  /* 0x0000000398987812 */ /* 0x000fe400078ec0ff */
[----:B------:R-:W-:Y:S02]  /*55e0*/  IADD3 R132, PT, PT, R160, R137, R132 ;  /* 0x00000089a0847210 */ /* 0x000fe40007ffe084 */
[----:B------:R-:W-:Y:S02]  /*55f0*/  LOP3.LUT R142, R142, 0x3, RZ, 0xc0, !PT ;  /* 0x000000038e8e7812 */ /* 0x000fe400078ec0ff */
[----:B------:R-:W-:Y:S02]  /*5600*/  LOP3.LUT R166, R166, 0x3, RZ, 0xc0, !PT ;  /* 0x00000003a6a67812 */ /* 0x000fe400078ec0ff */
[----:B------:R-:W-:Y:S02]  /*5610*/  IADD3 R133, PT, PT, R133, R159, R144 ;  /* 0x0000009f85857210 */ /* 0x000fe40007ffe090 */
[----:B------:R-:W-:-:S02]  /*5620*/  FSEL R5, R5, -INF , !P0 ;  /* 0xff80000005057808 */ /* 0x000fc40004000000 */
[----:B------:R-:W-:Y:S02]  /*5630*/  ISETP.GT.U32.AND P0, PT, R167, R0, PT ;  /* 0x00000000a700720c */ /* 0x000fe40003f04070 */
[----:B------:R-:W-:Y:S02]  /*5640*/  LOP3.LUT R136, R136, 0x3, RZ, 0xc0, !PT ;  /* 0x0000000388887812 */ /* 0x000fe400078ec0ff */
[----:B------:R-:W-:Y:S02]  /*5650*/  LOP3.LUT R131, R131, 0x3, RZ, 0xc0, !PT ;  /* 0x0000000383837812 */ /* 0x000fe400078ec0ff */
[----:B------:R-:W-:Y:S01]  /*5660*/  IADD3 R112, PT, PT, R152, R113, R112 ;  /* 0x0000007198707210 */ /* 0x000fe20007ffe070 */
[----:B------:R-:W-:Y:S01]  /*5670*/  IMAD.SHL.U32 R113, R132, 0x100, RZ ;  /* 0x0000010084717824 */ /* 0x000fe200078e00ff */
[----:B------:R-:W-:Y:S02]  /*5680*/  IADD3 R116, PT, PT, R142, R117, R116 ;  /* 0x000000758e747210 */ /* 0x000fe40007ffe074 */
[----:B------:R-:W-:-:S02]  /*5690*/  IADD3 R146, PT, PT, R166, R165, R146 ;  /* 0x000000a5a6927210 */ /* 0x000fc40007ffe092 */
[----:B------:R-:W-:Y:S01]  /*56a0*/  LOP3.LUT R162, R162, 0x3, RZ, 0xc0, !PT ;  /* 0x00000003a2a27812 */ /* 0x000fe200078ec0ff */
[----:B------:R-:W-:Y:S01]  /*56b0*/  IMAD.SHL.U32 R116, R116, 0x100, RZ ;  /* 0x0000010074747824 */ /* 0x000fe200078e00ff */
[----:B------:R-:W-:Y:S02]  /*56c0*/  LOP3.LUT R133, R133, 0xf, RZ, 0xc0, !PT ;  /* 0x0000000f85857812 */ /* 0x000fe400078ec0ff */
[----:B------:R-:W-:Y:S02]  /*56d0*/  LOP3.LUT R148, R148, 0x3, RZ, 0xc0, !PT ;  /* 0x0000000394947812 */ /* 0x000fe400078ec0ff */
[----:B------:R-:W-:Y:S01]  /*56e0*/  ISETP.GT.U32.AND.EX P0, PT, R193, RZ, PT, P0 ;  /* 0x000000ffc100720c */ /* 0x000fe20003f04100 */
[----:B------:R-:W-:Y:S01]  /*56f0*/  IMAD R133, R146, 0x10, R133 ;  /* 0x0000001092857824 */ /* 0x000fe200078e0285 */
[----:B------:R-:W-:Y:S02]  /*5700*/  IADD3 R125, PT, PT, R136, R125, R126 ;  /* 0x0000007d887d7210 */ /* 0x000fe40007ffe07e */
[----:B------:R-:W-:-:S02]  /*5710*/  IADD3 R121, PT, PT, R131, R121, R122 ;  /* 0x0000007983797210 */ /* 0x000fc40007ffe07a */
[----:B------:R-:W-:Y:S01]  /*5720*/  LOP3.LUT R140, R140, 0x3, RZ, 0xc0, !PT ;  /* 0x000000038c8c7812 */ /* 0x000fe200078ec0ff */
[----:B------:R-:W-:Y:S01]  /*5730*/  IMAD.SHL.U32 R125, R125, 0x100, RZ ;  /* 0x000001007d7d7824 */ /* 0x000fe200078e00ff */
[----:B------:R-:W-:Y:S02]  /*5740*/  LOP3.LUT R158, R158, 0x3, RZ, 0xc0, !PT ;  /* 0x000000039e9e7812 */ /* 0x000fe400078ec0ff */
[----:B------:R-:W-:Y:S02]  /*5750*/  IADD3 R130, PT, PT, R162, R130, R127 ;  /* 0x00000082a2827210 */ /* 0x000fe40007ffe07f */
[----:B------:R-:W-:Y:S02]  /*5760*/  LOP3.LUT R113, R113, 0xf00, RZ, 0xe2, !PT ;  /* 0x00000f0071717812 */ /* 0x000fe400078ee2ff */
[----:B------:R-:W-:Y:S02]  /*5770*/  IADD3 R114, PT, PT, R148, R115, R114 ;  /* 0x0000007394727210 */ /* 0x000fe40007ffe072 */
[----:B------:R-:W-:Y:S01]  /*5780*/  FSEL R8, R8, -INF , !P0 ;  /* 0xff80000008087808 */ /* 0x000fe20004000000 */
[----:B------:R-:W-:Y:S01]  /*5790*/  IMAD R130, R130, 0x1000, R113 ;  /* 0x0000100082827824 */ /* 0x000fe200078e0271 */
[----:B------:R-:W-:-:S02]  /*57a0*/  IADD3 R118, PT, PT, R140, R118, R119 ;  /* 0x000000768c767210 */ /* 0x000fc40007ffe077 */
[----:B------:R-:W-:Y:S02]  /*57b0*/  IADD3 R128, PT, PT, R158, R129, R128 ;  /* 0x000000819e807210 */ /* 0x000fe40007ffe080 */
[----:B------:R-:W-:Y:S02]  /*57c0*/  LOP3.LUT R121, R121, 0xf, RZ, 0xc0, !PT ;  /* 0x0000000f79797812 */ /* 0x000fe400078ec0ff */
[----:B------:R-:W-:Y:S02]  /*57d0*/  LOP3.LUT R115, R112, 0xf, RZ, 0xc0, !PT ;  /* 0x0000000f70737812 */ /* 0x000fe400078ec0ff */
[----:B------:R-:W-:Y:S01]  /*57e0*/  ISETP.GT.U32.AND P0, PT, R155, R0, PT ;  /* 0x000000009b00720c */ /* 0x000fe20003f04070 */
[----:B------:R-:W-:Y:S01]  /*57f0*/  IMAD R118, R118, 0x10, R121 ;  /* 0x0000001076767824 */ /* 0x000fe200078e0279 */
[----:B------:R-:W-:Y:S01]  /*5800*/  LOP3.LUT R138, R138, 0x3, RZ, 0xc0, !PT ;  /* 0x000000038a8a7812 */ /* 0x000fe200078ec0ff */
[----:B------:R-:W-:Y:S01]  /*5810*/  IMAD R115, R128, 0x10, R115 ;  /* 0x0000001080737824 */ /* 0x000fe200078e0273 */
[----:B------:R-:W-:-:S02]  /*5820*/  LOP3.LUT R113, R116, 0xf00, RZ, 0xe2, !PT ;  /* 0x00000f0074717812 */ /* 0x000fc400078ee2ff */
[----:B------:R-:W-:Y:S02]  /*5830*/  LOP3.LUT R133, R133, 0xff, RZ, 0xc0, !PT ;  /* 0x000000ff85857812 */ /* 0x000fe400078ec0ff */
[----:B------:R-:W-:Y:S01]  /*5840*/  ISETP.GT.U32.AND.EX P0, PT, R188, RZ, PT, P0 ;  /* 0x000000ffbc00720c */ /* 0x000fe20003f04100 */
[----:B------:R-:W-:Y:S01]  /*5850*/  IMAD R114, R114, 0x1000, R113 ;  /* 0x0000100072727824 */ /* 0x000fe200078e0271 */
[----:B------:R-:W-:Y:S01]  /*5860*/  IADD3 R123, PT, PT, R138, R123, R124 ;  /* 0x0000007b8a7b7210 */ /* 0x000fe20007ffe07c */
[----:B------:R-:W-:Y:S01]  /*5870*/  IMAD.IADD R130, R130, 0x1, R133 ;  /* 0x0000000182827824 */ /* 0x000fe200078e0285 */
[----:B------:R-:W-:Y:S02]  /*5880*/  LOP3.LUT R112, R125, 0xf00, RZ, 0xe2, !PT ;  /* 0x00000f007d707812 */ /* 0x000fe400078ee2ff */
[----:B------:R-:W-:Y:S02]  /*5890*/  FSEL R11, R11, -INF , !P0 ;  /* 0xff8000000b0b7808 */ /* 0x000fe40004000000 */
[----:B------:R-:W-:Y:S01]  /*58a0*/  ISETP.GT.U32.AND P0, PT, R147, R0, PT ;  /* 0x000000009300720c */ /* 0x000fe20003f04070 */
[----:B------:R-:W-:Y:S01]  /*58b0*/  IMAD R112, R123, 0x1000, R112 ;  /* 0x000010007b707824 */ /* 0x000fe200078e0270 */
[----:B------:R-:W-:-:S02]  /*58c0*/  LOP3.LUT R113, R118, 0xff, RZ, 0xc0, !PT ;  /* 0x000000ff76717812 */ /* 0x000fc400078ec0ff */
[----:B------:R-:W-:Y:S02]  /*58d0*/  LOP3.LUT R115, R115, 0xff, RZ, 0xc0, !PT ;  /* 0x000000ff73737812 */ /* 0x000fe400078ec0ff */
[----:B------:R-:W-:Y:S01]  /*58e0*/  ISETP.GT.U32.AND.EX P0, PT, R182, RZ, PT, P0 ;  /* 0x000000ffb600720c */ /* 0x000fe20003f04100 */
[----:B------:R-:W-:Y:S01]  /*58f0*/  IMAD.IADD R112, R112, 0x1, R113 ;  /* 0x0000000170707824 */ /* 0x000fe200078e0271 */
[----:B------:R-:W-:Y:S01]  /*5900*/  LOP3.LUT R130, R130, 0xffff, RZ, 0xc0, !PT ;  /* 0x0000ffff82827812 */ /* 0x000fe200078ec0ff */
[----:B------:R-:W-:Y:S01]  /*5910*/  IMAD.IADD R115, R114, 0x1, R115 ;  /* 0x0000000172737824 */ /* 0x000fe200078e0273 */
[----:B------:R-:W-:Y:S02]  /*5920*/  ISETP.GT.U32.AND.EX P1, PT, R168, RZ, PT, P1 ;  /* 0x000000ffa800720c */ /* 0x000fe40003f24110 */
[----:B------:R-:W-:Y:S02]  /*5930*/  FSEL R14, R14, -INF , !P0 ;  /* 0xff8000000e0e7808 */ /* 0x000fe40004000000 */
[----:B------:R-:W-:-:S02]  /*5940*/  SHF.R.U32.HI R113, RZ, 0x1, R130 ;  /* 0x00000001ff717819 */ /* 0x000fc40000011682 */
[----:B------:R-:W-:Y:S02]  /*5950*/  ISETP.GT.U32.AND P0, PT, R135, R0, PT ;  /* 0x000000008700720c */ /* 0x000fe40003f04070 */
[----:B------:R-:W-:Y:S02]  /*5960*/  ISETP.GT.U32.AND.EX P2, PT, R170, RZ, PT, P2 ;  /* 0x000000ffaa00720c */ /* 0x000fe40003f44120 */
[----:B------:R-:W-:Y:S02]  /*5970*/  PRMT R122, R112, 0x5410, R115 ;  /* 0x00005410707a7816 */ /* 0x000fe40000000073 */
[----:B------:R-:W-:Y:S02]  /*5980*/  FSEL R112, R17, -INF , !P1 ;  /* 0xff80000011707808 */ /* 0x000fe40004800000 */
[----:B------:R-:W-:Y:S02]  /*5990*/  SHF.R.U32.HI R114, RZ, 0xf, R130 ;  /* 0x0000000fff727819 */ /* 0x000fe40000011682 */
[----:B------:R-:W-:-:S02]  /*59a0*/  LOP3.LUT P1, RZ, R113, 0x1, RZ, 0xc0, !PT ;  /* 0x0000000171ff7812 */ /* 0x000fc4000782c0ff */
[----:B------:R-:W-:Y:S02]  /*59b0*/  ISETP.GT.U32.AND.EX P0, PT, R172, RZ, PT, P0 ;  /* 0x000000ffac00720c */ /* 0x000fe40003f04100 */
[----:B------:R-:W-:Y:S02]  /*59c0*/  FSEL R113, R18, -INF , !P2 ;  /* 0xff80000012717808 */ /* 0x000fe40005000000 */
[----:B------:R-:W-:Y:S02]  /*59d0*/  SHF.R.U32.HI R18, RZ, 0xe, R130 ;  /* 0x0000000eff127819 */ /* 0x000fe40000011682 */
[----:B------:R-:W-:Y:S02]  /*59e0*/  LOP3.LUT P2, RZ, R114, 0x1, RZ, 0xc0, !PT ;  /* 0x0000000172ff7812 */ /* 0x000fe4000784c0ff */
[----:B------:R-:W-:Y:S02]  /*59f0*/  FSEL R114, R19, -INF , !P0 ;  /* 0xff80000013727808 */ /* 0x000fe40004000000 */
[----:B------:R-:W-:-:S02]  /*5a00*/  LOP3.LUT P0, RZ, R18, 0x1, RZ, 0xc0, !PT ;  /* 0x0000000112ff7812 */ /* 0x000fc4000780c0ff */
[--C-:B------:R-:W-:Y:S02]  /*5a10*/  SHF.R.U32.HI R18, RZ, 0xd, R130.reuse ;  /* 0x0000000dff127819 */ /* 0x100fe40000011682 */
[----:B------:R-:W-:Y:S02]  /*5a20*/  FSEL R116, R21, -INF , !P0 ;  /* 0xff80000015747808 */ /* 0x000fe40004000000 */
[----:B------:R-:W-:Y:S02]  /*5a30*/  LOP3.LUT P0, RZ, R18, 0x1, RZ, 0xc0, !PT ;  /* 0x0000000112ff7812 */ /* 0x000fe4000780c0ff */
[--C-:B------:R-:W-:Y:S02]  /*5a40*/  SHF.R.U32.HI R18, RZ, 0xb, R130.reuse ;  /* 0x0000000bff127819 */ /* 0x100fe40000011682 */
[----:B------:R-:W-:Y:S02]  /*5a50*/  SHF.R.U32.HI R17, RZ, 0xc, R130 ;  /* 0x0000000cff117819 */ /* 0x000fe40000011682 */
[----:B------:R-:W-:-:S02]  /*5a60*/  FSEL R119, R22, -INF , !P0 ;  /* 0xff80000016777808 */ /* 0x000fc40004000000 */
[----:B------:R-:W-:Y:S02]  /*5a70*/  LOP3.LUT P0, RZ, R18, 0x1, RZ, 0xc0, !PT ;  /* 0x0000000112ff7812 */ /* 0x000fe4000780c0ff */
[--C-:B------:R-:W-:Y:S02]  /*5a80*/  SHF.R.U32.HI R18, RZ, 0xa, R130.reuse ;  /* 0x0000000aff127819 */ /* 0x100fe40000011682 */
[----:B------:R-:W-:Y:S01]  /*5a90*/  FSEL R117, R20, -INF , !P2 ;  /* 0xff80000014757808 */ /* 0x000fe20005000000 */
[----:B------:R-:W-:Y:S01]  /*5aa0*/  FMUL R20, R30, UR32 ;  /* 0x000000201e147c20 */ /* 0x000fe20008400000 */
[----:B------:R-:W-:Y:S01]  /*5ab0*/  LOP3.LUT P2, RZ, R17, 0x1, RZ, 0xc0, !PT ;  /* 0x0000000111ff7812 */ /* 0x000fe2000784c0ff */
[----:B------:R-:W-:Y:S01]  /*5ac0*/  FMUL R30, R38, UR32 ;  /* 0x00000020261e7c20 */ /* 0x000fe20008400000 */
[----:B------:R-:W-:Y:S02]  /*5ad0*/  SHF.R.U32.HI R17, RZ, 0x9, R130 ;  /* 0x00000009ff117819 */ /* 0x000fe40000011682 */
[----:B------:R-:W-:Y:S01]  /*5ae0*/  FSEL R118, R24, -INF , !P0 ;  /* 0xff80000018767808 */ /* 0x000fe20004000000 */
[----:B------:R-:W-:Y:S01]  /*5af0*/  FMUL R24, R26, UR32 ;  /* 0x000000201a187c20 */ /* 0x000fe20008400000 */
[----:B------:R-:W-:-:S02]  /*5b00*/  LOP3.LUT P0, RZ, R18, 0x1, RZ, 0xc0, !PT ;  /* 0x0000000112ff7812 */ /* 0x000fc4000780c0ff */
[--C-:B------:R-:W-:Y:S02]  /*5b10*/  SHF.R.U32.HI R19, RZ, 0x8, R130.reuse ;  /* 0x00000008ff137819 */ /* 0x100fe40000011682 */
[----:B------:R-:W-:Y:S01]  /*5b20*/  FSEL R121, R23, -INF , !P2 ;  /* 0xff80000017797808 */ /* 0x000fe20005000000 */
[----:B------:R-:W-:Y:S01]  /*5b30*/  FMUL R23, R33, UR32 ;  /* 0x0000002021177c20 */ /* 0x000fe20008400000 */
[----:B------:R-:W-:Y:S01]  /*5b40*/  LOP3.LUT P2, RZ, R17, 0x1, RZ, 0xc0, !PT ;  /* 0x0000000111ff7812 */ /* 0x000fe2000784c0ff */
[----:B------:R-:W-:Y:S01]  /*5b50*/  FMUL R17, R27, UR32 ;  /* 0x000000201b117c20 */ /* 0x000fe20008400000 */
[----:B------:R-:W-:Y:S02]  /*5b60*/  SHF.R.U32.HI R18, RZ, 0x6, R130 ;  /* 0x00000006ff127819 */ /* 0x000fe40000011682 */
[----:B------:R-:W-:Y:S02]  /*5b70*/  FSEL R115, R25, -INF , !P0 ;  /* 0xff80000019737808 */ /* 0x000fe40004000000 */
[----:B------:R-:W-:-:S02]  /*5b80*/  LOP3.LUT P0, RZ, R19, 0x1, RZ, 0xc0, !PT ;  /* 0x0000000113ff7812 */ /* 0x000fc4000780c0ff */
[--C-:B------:R-:W-:Y:S02]  /*5b90*/  SHF.R.U32.HI R19, RZ, 0x7, R130.reuse ;  /* 0x00000007ff137819 */ /* 0x100fe40000011682 */
[----:B------:R-:W-:Y:S02]  /*5ba0*/  FSEL R24, R24, -INF , !P2 ;  /* 0xff80000018187808 */ /* 0x000fe40005000000 */
[----:B------:R-:W-:Y:S01]  /*5bb0*/  LOP3.LUT P2, RZ, R18, 0x1, RZ, 0xc0, !PT ;  /* 0x0000000112ff7812 */ /* 0x000fe2000784c0ff */
[----:B------:R-:W-:Y:S01]  /*5bc0*/  FMUL R18, R28, UR32 ;  /* 0x000000201c127c20 */ /* 0x000fe20008400000 */
[----:B------:R-:W-:Y:S01]  /*5bd0*/  FSEL R17, R17, -INF , !P0 ;  /* 0xff80000011117808 */ /* 0x000fe20004000000 */
[----:B------:R-:W-:Y:S01]  /*5be0*/  FMUL R28, R36, UR32 ;  /* 0x00000020241c7c20 */ /* 0x000fe20008400000 */
[----:B------:R-:W-:Y:S01]  /*5bf0*/  LOP3.LUT P0, RZ, R19, 0x1, RZ, 0xc0, !PT ;  /* 0x0000000113ff7812 */ /* 0x000fe2000780c0ff */
[----:B------:R-:W-:Y:S01]  /*5c00*/  FMUL R19, R29, UR32 ;  /* 0x000000201d137c20 */ /* 0x000fe20008400000 */
[----:B------:R-:W-:Y:S01]  /*5c10*/  SHF.R.U32.HI R22, RZ, 0x5, R130 ;  /* 0x00000005ff167819 */ /* 0x000fe20000011682 */
[----:B------:R-:W-:Y:S01]  /*5c20*/  FMUL R36, R44, UR32 ;  /* 0x000000202c247c20 */ /* 0x000fe20008400000 */
[----:B------:R-:W-:-:S02]  /*5c30*/  FSEL R18, R18, -INF , !P0 ;  /* 0xff80000012127808 */ /* 0x000fc40004000000 */
[----:B------:R-:W-:Y:S02]  /*5c40*/  LOP3.LUT P0, RZ, R22, 0x1, RZ, 0xc0, !PT ;  /* 0x0000000116ff7812 */ /* 0x000fe4000780c0ff */
[--C-:B------:R-:W-:Y:S02]  /*5c50*/  SHF.R.U32.HI R22, RZ, 0x4, R130.reuse ;  /* 0x00000004ff167819 */ /* 0x100fe40000011682 */
[----:B------:R-:W-:Y:S02]  /*5c60*/  SHF.R.U32.HI R21, RZ, 0x3, R130 ;  /* 0x00000003ff157819 */ /* 0x000fe40000011682 */
[----:B------:R-:W-:Y:S02]  /*5c70*/  FSEL R20, R20, -INF , !P0 ;  /* 0xff80000014147808 */ /* 0x000fe40004000000 */
[----:B------:R-:W-:Y:S01]  /*5c80*/  LOP3.LUT P0, RZ, R22, 0x1, RZ, 0xc0, !PT ;  /* 0x0000000116ff7812 */ /* 0x000fe2000780c0ff */
[----:B------:R-:W-:Y:S01]  /*5c90*/  FMUL R22, R32, UR32 ;  /* 0x0000002020167c20 */ /* 0x000fe20008400000 */
[----:B------:R-:W-:-:S02]  /*5ca0*/  FSEL R19, R19, -INF , !P2 ;  /* 0xff80000013137808 */ /* 0x000fc40005000000 */
[----:B------:R-:W-:Y:S01]  /*5cb0*/  LOP3.LUT P2, RZ, R21, 0x1, RZ, 0xc0, !PT ;  /* 0x0000000115ff7812 */ /* 0x000fe2000784c0ff */
[----:B------:R-:W-:Y:S01]  /*5cc0*/  FMUL R21, R31, UR32 ;  /* 0x000000201f157c20 */ /* 0x000fe20008400000 */
[----:B------:R-:W-:Y:S02]  /*5cd0*/  SHF.R.U64 R26, R122, 0x1f, RZ ;  /* 0x0000001f7a1a7819 */ /* 0x000fe400000012ff */
[----:B------:R-:W-:Y:S02]  /*5ce0*/  FSEL R22, R22, -INF , !P2 ;  /* 0xff80000016167808 */ /* 0x000fe40005000000 */
[----:B------:R-:W-:Y:S01]  /*5cf0*/  LOP3.LUT P2, RZ, R26, 0x1, RZ, 0xc0, !PT ;  /* 0x000000011aff7812 */ /* 0x000fe2000784c0ff */
[----:B------:R-:W-:Y:S01]  /*5d00*/  FMUL R26, R34, UR32 ;  /* 0x00000020221a7c20 */ /* 0x000fe20008400000 */
[----:B------:R-:W-:Y:S01]  /*5d10*/  SHF.R.U32.HI R130, RZ, 0x2, R130 ;  /* 0x00000002ff827819 */ /* 0x000fe20000011682 */
[----:B------:R-:W-:Y:S01]  /*5d20*/  FMUL R34, R42, UR32 ;  /* 0x000000202a227c20 */ /* 0x000fe20008400000 */
[----:B------:R-:W-:-:S02]  /*5d30*/  SHF.R.U64 R27, R122, 0x1d, RZ ;  /* 0x0000001d7a1b7819 */ /* 0x000fc400000012ff */
[----:B------:R-:W-:Y:S02]  /*5d40*/  FSEL R21, R21, -INF , !P0 ;  /* 0xff80000015157808 */ /* 0x000fe40004000000 */
[----:B------:R-:W-:Y:S02]  /*5d50*/  LOP3.LUT P0, RZ, R130, 0x1, RZ, 0xc0, !PT ;  /* 0x0000000182ff7812 */ /* 0x000fe4000780c0ff */
[----:B------:R-:W-:Y:S02]  /*5d60*/  SHF.R.U64 R25, R122, 0x1e, RZ ;  /* 0x0000001e7a197819 */ /* 0x000fe400000012ff */
[----:B------:R-:W-:Y:S02]  /*5d70*/  FSEL R26, R26, -INF , !P1 ;  /* 0xff8000001a1a7808 */ /* 0x000fe40004800000 */
[----:B------:R-:W-:Y:S02]  /*5d80*/  LOP3.LUT P1, RZ, R27, 0x1, RZ, 0xc0, !PT ;  /* 0x000000011bff7812 */ /* 0x000fe4000782c0ff */
[----:B------:R-:W-:-:S02]  /*5d90*/  SHF.R.U64 R27, R122, 0x1b, RZ ;  /* 0x0000001b7a1b7819 */ /* 0x000fc400000012ff */
[----:B------:R-:W-:Y:S02]  /*5da0*/  FSEL R23, R23, -INF , !P0 ;  /* 0xff80000017177808 */ /* 0x000fe40004000000 */
[----:B------:R-:W-:Y:S01]  /*5db0*/  LOP3.LUT P0, RZ, R25, 0x1, RZ, 0xc0, !PT ;  /* 0x0000000119ff7812 */ /* 0x000fe2000780c0ff */
[----:B------:R-:W-:Y:S01]  /*5dc0*/  FMUL R25, R35, UR32 ;  /* 0x0000002023197c20 */ /* 0x000fe20008400000 */
[----:B------:R-:W-:Y:S02]  /*5dd0*/  FSEL R28, R28, -INF , !P2 ;  /* 0xff8000001c1c7808 */ /* 0x000fe40005000000 */
[----:B------:R-:W-:Y:S01]  /*5de0*/  LOP3.LUT P2, RZ, R27, 0x1, RZ, 0xc0, !PT ;  /* 0x000000011bff7812 */ /* 0x000fe2000784c0ff */
[----:B------:R-:W-:Y:S01]  /*5df0*/  FMUL R27, R37, UR32 ;  /* 0x00000020251b7c20 */ /* 0x000fe20008400000 */
[C---:B------:R-:W-:Y:S02]  /*5e00*/  SHF.R.U64 R29, R122.reuse, 0x1c, RZ ;  /* 0x0000001c7a1d7819 */ /* 0x040fe400000012ff */
[----:B------:R-:W-:-:S02]  /*5e10*/  SHF.R.U64 R31, R122, 0x1a, RZ ;  /* 0x0000001a7a1f7819 */ /* 0x000fc400000012ff */
[----:B------:R-:W-:Y:S02]  /*5e20*/  FSEL R25, R25, -INF , !P6 ;  /* 0xff80000019197808 */ /* 0x000fe40007000000 */
[----:B------:R-:W-:Y:S01]  /*5e30*/  LOP3.LUT P6, RZ, R29, 0x1, RZ, 0xc0, !PT ;  /* 0x000000011dff7812 */ /* 0x000fe200078cc0ff */
[----:B------:R-:W-:Y:S01]  /*5e40*/  FMUL R29, R39, UR32 ;  /* 0x00000020271d7c20 */ /* 0x000fe20008400000 */
[----:B------:R-:W-:Y:S02]  /*5e50*/  FSEL R27, R27, -INF , !P0 ;  /* 0xff8000001b1b7808 */ /* 0x000fe40004000000 */
[----:B------:R-:W-:Y:S02]  /*5e60*/  LOP3.LUT P0, RZ, R31, 0x1, RZ, 0xc0, !PT ;  /* 0x000000011fff7812 */ /* 0x000fe4000780c0ff */
[C---:B------:R-:W-:Y:S02]  /*5e70*/  SHF.R.U64 R31, R122.reuse, 0x18, RZ ;  /* 0x000000187a1f7819 */ /* 0x040fe400000012ff */
        /* <DEDUP_REMOVED lines=10> */
[----:B------:R-:W-:Y:S02]  /*5f20*/  LOP3.LUT P0, RZ, R35, 0x1, RZ, 0xc0, !PT ;  /* 0x0000000123ff7812 */ /* 0x000fe4000780c0ff */
[----:B------:R-:W-:Y:S02]  /*5f30*/  FMNMX3 R35, R4, R5, R6, !PT ;  /* 0x0000000504237276 */ /* 0x000fe40007800006 */
[----:B------:R-:W-:Y:S02]  /*5f40*/  FSEL R32, R32, -INF , !P2 ;  /* 0xff80000020207808 */ /* 0x000fe40005000000 */
[----:B------:R-:W-:Y:S02]  /*5f50*/  LOP3.LUT P2, RZ, R33, 0x1, RZ, 0xc0, !PT ;  /* 0x0000000121ff7812 */ /* 0x000fe4000784c0ff */
[----:B------:R-:W-:-:S02]  /*5f60*/  SHF.R.U64 R37, R122, 0x13, RZ ;  /* 0x000000137a257819 */ /* 0x000fc400000012ff */
[----:B------:R-:W-:Y:S02]  /*5f70*/  FMNMX3 R35, R35, R7, R8, !PT ;  /* 0x0000000723237276 */ /* 0x000fe40007800008 */
[----:B------:R-:W-:Y:S02]  /*5f80*/  FSEL R36, R36, -INF , !P2 ;  /* 0xff80000024247808 */ /* 0x000fe40005000000 */
[----:B------:R-:W-:Y:S02]  /*5f90*/  LOP3.LUT P2, RZ, R37, 0x1, RZ, 0xc0, !PT ;  /* 0x0000000125ff7812 */ /* 0x000fe4000784c0ff */
[----:B------:R-:W-:Y:S01]  /*5fa0*/  FMNMX3 R37, R35, R9, R10, !PT ;  /* 0x0000000923257276 */ /* 0x000fe2000780000a */
[----:B------:R-:W-:Y:S01]  /*5fb0*/  FMUL R35, R45, UR32 ;  /* 0x000000202d237c20 */ /* 0x000fe20008400000 */
[----:B------:R-:W-:Y:S02]  /*5fc0*/  SHF.R.U64 R39, R122, 0x12, RZ ;  /* 0x000000127a277819 */ /* 0x000fe400000012ff */
[----:B------:R-:W-:-:S02]  /*5fd0*/  FMNMX3 R37, R37, R11, R12, !PT ;  /* 0x0000000b25257276 */ /* 0x000fc4000780000c */
[----:B------:R-:W-:Y:S02]  /*5fe0*/  FSEL R35, R35, -INF , !P0 ;  /* 0xff80000023237808 */ /* 0x000fe40004000000 */
[----:B------:R-:W-:Y:S02]  /*5ff0*/  LOP3.LUT P0, RZ, R39, 0x1, RZ, 0xc0, !PT ;  /* 0x0000000127ff7812 */ /* 0x000fe4000780c0ff */
[----:B------:R-:W-:Y:S01]  /*6000*/  FMNMX3 R39, R37, R13, R14, !PT ;  /* 0x0000000d25277276 */ /* 0x000fe2000780000e */
[----:B------:R-:W-:Y:S01]  /*6010*/  FMUL R37, R47, UR32 ;  /* 0x000000202f257c20 */ /* 0x000fe20008400000 */
[----:B------:R-:W-:Y:S02]  /*6020*/  SHF.R.U64 R33, R122, 0x15, RZ ;  /* 0x000000157a217819 */ /* 0x000fe400000012ff */
[----:B------:R-:W-:Y:S02]  /*6030*/  FMNMX3 R39, R39, R15, R16, !PT ;  /* 0x0000000f27277276 */ /* 0x000fe40007800010 */
[----:B------:R-:W-:-:S02]  /*6040*/  FSEL R34, R34, -INF , !P1 ;  /* 0xff80000022227808 */ /* 0x000fc40004800000 */
[----:B------:R-:W-:Y:S02]  /*6050*/  FMNMX3 R39, R39, R112, R113, !PT ;  /* 0x0000007027277276 */ /* 0x000fe40007800071 */
[----:B------:R-:W-:Y:S01]  /*6060*/  LOP3.LUT P1, RZ, R33, 0x1, RZ, 0xc0, !PT ;  /* 0x0000000121ff7812 */ /* 0x000fe2000782c0ff */
[----:B------:R-:W-:Y:S01]  /*6070*/  FMUL R33, R43, UR32 ;  /* 0x000000202b217c20 */ /* 0x000fe20008400000 */
[----:B------:R-:W-:Y:S02]  /*6080*/  FMNMX3 R39, R39, R114, R117, !PT ;  /* 0x0000007227277276 */ /* 0x000fe40007800075 */
[----:B------:R-:W-:Y:S02]  /*6090*/  SHF.R.U64 R38, R122, 0x14, RZ ;  /* 0x000000147a267819 */ /* 0x000fe400000012ff */
[----:B------:R-:W-:Y:S02]  /*60a0*/  FMNMX3 R39, R39, R116, R119, !PT ;  /* 0x0000007427277276 */ /* 0x000fe40007800077 */
[----:B------:R-:W-:-:S02]  /*60b0*/  FSEL R33, R33, -INF , !P6 ;  /* 0xff80000021217808 */ /* 0x000fc40007000000 */
[----:B------:R-:W-:Y:S02]  /*60c0*/  FMNMX3 R39, R39, R121, R118, !PT ;  /* 0x0000007927277276 */ /* 0x000fe40007800076 */
[----:B------:R-:W-:Y:S01]  /*60d0*/  LOP3.LUT P6, RZ, R38, 0x1, RZ, 0xc0, !PT ;  /* 0x0000000126ff7812 */ /* 0x000fe200078cc0ff */
[----:B------:R-:W-:Y:S01]  /*60e0*/  FMUL R38, R46, UR32 ;  /* 0x000000202e267c20 */ /* 0x000fe20008400000 */
[----:B------:R-:W-:Y:S02]  /*60f0*/  SHF.R.U64 R40, R122, 0x11, RZ ;  /* 0x000000117a287819 */ /* 0x000fe400000012ff */
[----:B------:R-:W-:Y:S02]  /*6100*/  FMNMX3 R39, R39, R115, R24, !PT ;  /* 0x0000007327277276 */ /* 0x000fe40007800018 */
[----:B------:R-:W-:Y:S02]  /*6110*/  FSEL R38, R38, -INF , !P1 ;  /* 0xff80000026267808 */ /* 0x000fe40004800000 */
[----:B------:R-:W-:Y:S01]  /*6120*/  LOP3.LUT P1, RZ, R40, 0x1, RZ, 0xc0, !PT ;  /* 0x0000000128ff7812 */ /* 0x000fe2000782c0ff */
[----:B------:R-:W-:Y:S01]  /*6130*/  FMUL R40, R48, UR32 ;  /* 0x0000002030287c20 */ /* 0x000fe20008400000 */
[----:B------:R-:W-:-:S02]  /*6140*/  FMNMX3 R39, R39, R17, R18, !PT ;  /* 0x0000001127277276 */ /* 0x000fc40007800012 */
[C---:B------:R-:W-:Y:S02]  /*6150*/  SHF.R.U64 R42, R122.reuse, 0x10, RZ ;  /* 0x000000107a2a7819 */ /* 0x040fe400000012ff */
[----:B------:R-:W-:Y:S02]  /*6160*/  SHF.R.U64 R41, R122, 0xf, RZ ;  /* 0x0000000f7a297819 */ /* 0x000fe400000012ff */
[----:B------:R-:W-:Y:S02]  /*6170*/  FSEL R37, R37, -INF , !P6 ;  /* 0xff80000025257808 */ /* 0x000fe40007000000 */
[----:B------:R-:W-:Y:S02]  /*6180*/  FMNMX3 R39, R39, R19, R20, !PT ;  /* 0x0000001327277276 */ /* 0x000fe40007800014 */
[----:B------:R-:W-:Y:S01]  /*6190*/  LOP3.LUT P6, RZ, R42, 0x1, RZ, 0xc0, !PT ;  /* 0x000000012aff7812 */ /* 0x000fe200078cc0ff */
[----:B------:R-:W-:Y:S01]  /*61a0*/  FMUL R42, R49, UR32 ;  /* 0x00000020312a7c20 */ /* 0x000fe20008400000 */
[----:B------:R-:W-:-:S02]  /*61b0*/  FSEL R40, R40, -INF , !P2 ;  /* 0xff80000028287808 */ /* 0x000fc40005000000 */
[----:B------:R-:W-:Y:S01]  /*61c0*/  LOP3.LUT P2, RZ, R41, 0x1, RZ, 0xc0, !PT ;  /* 0x0000000129ff7812 */ /* 0x000fe2000784c0ff */
[----:B------:R-:W-:Y:S01]  /*61d0*/  FMUL R41, R50, UR32 ;  /* 0x0000002032297c20 */ /* 0x000fe20008400000 */
[C---:B------:R-:W-:Y:S02]  /*61e0*/  SHF.R.U64 R44, R122.reuse, 0xe, RZ ;  /* 0x0000000e7a2c7819 */ /* 0x040fe400000012ff */
[----:B------:R-:W-:Y:S02]  /*61f0*/  FMNMX3 R39, R39, R21, R22, !PT ;  /* 0x0000001527277276 */ /* 0x000fe40007800016 */
[----:B------:R-:W-:Y:S02]  /*6200*/  SHF.R.U64 R43, R122, 0xd, RZ ;  /* 0x0000000d7a2b7819 */ /* 0x000fe400000012ff */
[----:B------:R-:W-:Y:S02]  /*6210*/  FSEL R42, R42, -INF , !P0 ;  /* 0xff8000002a2a7808 */ /* 0x000fe40004000000 */
[----:B------:R-:W-:Y:S01]  /*6220*/  LOP3.LUT P0, RZ, R44, 0x1, RZ, 0xc0, !PT ;  /* 0x000000012cff7812 */ /* 0x000fe2000780c0ff */
[----:B------:R-:W-:Y:S01]  /*6230*/  FMUL R44, R51, UR32 ;  /* 0x00000020332c7c20 */ /* 0x000fe20008400000 */
[----:B------:R-:W-:-:S02]  /*6240*/  FMNMX3 R39, R39, R23, R26, !PT ;  /* 0x0000001727277276 */ /* 0x000fc4000780001a */
[----:B------:R-:W-:Y:S02]  /*6250*/  FSEL R41, R41, -INF , !P1 ;  /* 0xff80000029297808 */ /* 0x000fe40004800000 */
[----:B------:R-:W-:Y:S01]  /*6260*/  LOP3.LUT P1, RZ, R43, 0x1, RZ, 0xc0, !PT ;  /* 0x000000012bff7812 */ /* 0x000fe2000782c0ff */
[----:B------:R-:W-:Y:S01]  /*6270*/  FMUL R43, R52, UR32 ;  /* 0x00000020342b7c20 */ /* 0x000fe20008400000 */
[C---:B------:R-:W-:Y:S02]  /*6280*/  SHF.R.U64 R46, R122.reuse, 0xc, RZ ;  /* 0x0000000c7a2e7819 */ /* 0x040fe400000012ff */
[----:B------:R-:W-:Y:S02]  /*6290*/  FMNMX3 R39, R39, R25, R28, !PT ;  /* 0x0000001927277276 */ /* 0x000fe4000780001c */
[----:B------:R-:W-:Y:S02]  /*62a0*/  SHF.R.U64 R45, R122, 0xb, RZ ;  /* 0x0000000b7a2d7819 */ /* 0x000fe400000012ff */
[----:B------:R-:W-:-:S02]  /*62b0*/  FSEL R44, R44, -INF , !P6 ;  /* 0xff8000002c2c7808 */ /* 0x000fc40007000000 */
[----:B------:R-:W-:Y:S01]  /*62c0*/  LOP3.LUT P6, RZ, R46, 0x1, RZ, 0xc0, !PT ;  /* 0x000000012eff7812 */ /* 0x000fe200078cc0ff */
[----:B------:R-:W-:Y:S01]  /*62d0*/  FMUL R46, R53, UR32 ;  /* 0x00000020352e7c20 */ /* 0x000fe20008400000 */
[----:B------:R-:W-:Y:S02]  /*62e0*/  FSEL R43, R43, -INF , !P2 ;  /* 0xff8000002b2b7808 */ /* 0x000fe40005000000 */
[----:B------:R-:W-:Y:S02]  /*62f0*/  FMNMX3 R39, R39, R27, R30, !PT ;  /* 0x0000001b27277276 */ /* 0x000fe4000780001e */
[----:B------:R-:W-:Y:S01]  /*6300*/  LOP3.LUT P2, RZ, R45, 0x1, RZ, 0xc0, !PT ;  /* 0x000000012dff7812 */ /* 0x000fe2000784c0ff */
[----:B------:R-:W-:Y:S01]  /*6310*/  FMUL R45, R54, UR32 ;  /* 0x00000020362d7c20 */ /* 0x000fe20008400000 */
[C---:B------:R-:W-:Y:S02]  /*6320*/  SHF.R.U64 R48, R122.reuse, 0xa, RZ ;  /* 0x0000000a7a307819 */ /* 0x040fe400000012ff */
[----:B------:R-:W-:-:S02]  /*6330*/  SHF.R.U64 R47, R122, 0x9, RZ ;  /* 0x000000097a2f7819 */ /* 0x000fc400000012ff */
[----:B------:R-:W-:Y:S02]  /*6340*/  FMNMX3 R39, R39, R29, R32, !PT ;  /* 0x0000001d27277276 */ /* 0x000fe40007800020 */
[----:B------:R-:W-:Y:S02]  /*6350*/  FSEL R46, R46, -INF , !P0 ;  /* 0xff8000002e2e7808 */ /* 0x000fe40004000000 */
[----:B------:R-:W-:Y:S01]  /*6360*/  LOP3.LUT P0, RZ, R48, 0x1, RZ, 0xc0, !PT ;  /* 0x0000000130ff7812 */ /* 0x000fe2000780c0ff */
[----:B------:R-:W-:Y:S01]  /*6370*/  FMUL R48, R55, UR32 ;  /* 0x0000002037307c20 */ /* 0x000fe20008400000 */
[----:B------:R-:W-:Y:S01]  /*6380*/  FSEL R45, R45, -INF , !P1 ;  /* 0xff8000002d2d7808 */ /* 0x000fe20004800000 */
[----:B------:R-:W-:Y:S01]  /*6390*/  FMUL R55, R62, UR32 ;  /* 0x000000203e377c20 */ /* 0x000fe20008400000 */
[----:B------:R-:W-:Y:S01]  /*63a0*/  LOP3.LUT P1, RZ, R47, 0x1, RZ, 0xc0, !PT ;  /* 0x000000012fff7812 */ /* 0x000fe2000782c0ff */
[----:B------:R-:W-:Y:S01]  /*63b0*/  FMUL R47, R56, UR32 ;  /* 0x00000020382f7c20 */ /* 0x000fe20008400000 */
[----:B------:R-:W-:Y:S01]  /*63c0*/  FMNMX3 R39, R39, R31, R34, !PT ;  /* 0x0000001f27277276 */ /* 0x000fe20007800022 */
[----:B------:R-:W-:Y:S01]  /*63d0*/  FMUL R56, R66, UR32 ;  /* 0x0000002042387c20 */ /* 0x000fe20008400000 */
[----:B------:R-:W-:-:S02]  /*63e0*/  SHF.R.U64 R50, R122, 0x8, RZ ;  /* 0x000000087a327819 */ /* 0x000fc400000012ff */
[----:B------:R-:W-:Y:S02]  /*63f0*/  SHF.R.U64 R49, R122, 0x7, RZ ;  /* 0x000000077a317819 */ /* 0x000fe400000012ff */
[----:B------:R-:W-:Y:S02]  /*6400*/  FSEL R48, R48, -INF , !P6 ;  /* 0xff80000030307808 */ /* 0x000fe40007000000 */
[----:B------:R-:W-:Y:S02]  /*6410*/  FMNMX3 R39, R39, R33, R36, !PT ;  /* 0x0000002127277276 */ /* 0x000fe40007800024 */
[----:B------:R-:W-:Y:S01]  /*6420*/  LOP3.LUT P6, RZ, R50, 0x1, RZ, 0xc0, !PT ;  /* 0x0000000132ff7812 */ /* 0x000fe200078cc0ff */
[----:B------:R-:W-:Y:S01]  /*6430*/  FMUL R50, R57, UR32 ;  /* 0x0000002039327c20 */ /* 0x000fe20008400000 */
[----:B------:R-:W-:Y:S01]  /*6440*/  FSEL R47, R47, -INF , !P2 ;  /* 0xff8000002f2f7808 */ /* 0x000fe20005000000 */
[----:B------:R-:W-:Y:S01]  /*6450*/  FMUL R57, R65, UR32 ;  /* 0x0000002041397c20 */ /* 0x000fe20008400000 */
[----:B------:R-:W-:Y:S01]  /*6460*/  LOP3.LUT P2, RZ, R49, 0x1, RZ, 0xc0, !PT ;  /* 0x0000000131ff7812 */ /* 0x000fe2000784c0ff */
[----:B------:R-:W-:Y:S01]  /*6470*/  FMUL R49, R58, UR32 ;  /* 0x000000203a317c20 */ /* 0x000fe20008400000 */
[----:B------:R-:W-:Y:S01]  /*6480*/  SHF.R.U64 R52, R122, 0x6, RZ ;  /* 0x000000067a347819 */ /* 0x000fe200000012ff */
[----:B------:R-:W-:Y:S01]  /*6490*/  FMUL R58, R64, UR32 ;  /* 0x00000020403a7c20 */ /* 0x000fe20008400000 */
[----:B------:R-:W-:-:S02]  /*64a0*/  FMNMX3 R39, R39, R35, R38, !PT ;  /* 0x0000002327277276 */ /* 0x000fc40007800026 */
[----:B------:R-:W-:Y:S02]  /*64b0*/  SHF.R.U64 R51, R122, 0x5, RZ ;  /* 0x000000057a337819 */ /* 0x000fe400000012ff */
[----:B------:R-:W-:Y:S02]  /*64c0*/  FSEL R50, R50, -INF , !P0 ;  /* 0xff80000032327808 */ /* 0x000fe40004000000 */
[----:B------:R-:W-:Y:S01]  /*64d0*/  LOP3.LUT P0, RZ, R52, 0x1, RZ, 0xc0, !PT ;  /* 0x0000000134ff7812 */ /* 0x000fe2000780c0ff */
[----:B------:R-:W-:Y:S01]  /*64e0*/  FMUL R52, R59, UR32 ;  /* 0x000000203b347c20 */ /* 0x000fe20008400000 */
[----:B------:R-:W-:Y:S01]  /*64f0*/  FMNMX3 R39, R39, R37, R40, !PT ;  /* 0x0000002527277276 */ /* 0x000fe20007800028 */
[----:B------:R-:W-:Y:S01]  /*6500*/  FMUL R59, R63, UR32 ;  /* 0x000000203f3b7c20 */ /* 0x000fe20008400000 */
[----:B------:R-:W-:Y:S02]  /*6510*/  FSEL R49, R49, -INF , !P1 ;  /* 0xff80000031317808 */ /* 0x000fe40004800000 */
[----:B------:R-:W-:Y:S01]  /*6520*/  LOP3.LUT P1, RZ, R51, 0x1, RZ, 0xc0, !PT ;  /* 0x0000000133ff7812 */ /* 0x000fe2000782c0ff */
[----:B------:R-:W-:Y:S01]  /*6530*/  FMUL R51, R60, UR32 ;  /* 0x000000203c337c20 */ /* 0x000fe20008400000 */
[----:B------:R-:W-:-:S02]  /*6540*/  SHF.R.U64 R54, R122, 0x4, RZ ;  /* 0x000000047a367819 */ /* 0x000fc400000012ff */
[----:B------:R-:W-:Y:S02]  /*6550*/  FMNMX3 R39, R39, R42, R41, !PT ;  /* 0x0000002a27277276 */ /* 0x000fe40007800029 */
[----:B------:R-:W-:Y:S02]  /*6560*/  SHF.R.U64 R53, R122, 0x3, RZ ;  /* 0x000000037a357819 */ /* 0x000fe400000012ff */
[----:B------:R-:W-:Y:S02]  /*6570*/  FSEL R52, R52, -INF , !P6 ;  /* 0xff80000034347808 */ /* 0x000fe40007000000 */
[----:B------:R-:W-:Y:S01]  /*6580*/  LOP3.LUT P6, RZ, R54, 0x1, RZ, 0xc0, !PT ;  /* 0x0000000136ff7812 */ /* 0x000fe200078cc0ff */
[----:B------:R-:W-:Y:S01]  /*6590*/  FMUL R54, R61, UR32 ;  /* 0x000000203d367c20 */ /* 0x000fe20008400000 */
[----:B------:R-:W-:Y:S02]  /*65a0*/  FSEL R51, R51, -INF , !P2 ;  /* 0xff80000033337808 */ /* 0x000fe40005000000 */
[----:B------:R-:W-:-:S02]  /*65b0*/  FMNMX3 R39, R39, R44, R43, !PT ;  /* 0x0000002c27277276 */ /* 0x000fc4000780002b */
[----:B------:R-:W-:Y:S02]  /*65c0*/  LOP3.LUT P2, RZ, R53, 0x1, RZ, 0xc0, !PT ;  /* 0x0000000135ff7812 */ /* 0x000fe4000784c0ff */
[----:B------:R-:W-:Y:S02]  /*65d0*/  SHF.R.U64 R53, R122, 0x2, RZ ;  /* 0x000000027a357819 */ /* 0x000fe400000012ff */
[----:B------:R-:W-:Y:S02]  /*65e0*/  FMNMX3 R39, R39, R46, R45, !PT ;  /* 0x0000002e27277276 */ /* 0x000fe4000780002d */
[----:B------:R-:W-:Y:S02]  /*65f0*/  FSEL R54, R54, -INF , !P0 ;  /* 0xff80000036367808 */ /* 0x000fe40004000000 */
[----:B------:R-:W-:Y:S01]  /*6600*/  LOP3.LUT P0, RZ, R53, 0x1, RZ, 0xc0, !PT ;  /* 0x0000000135ff7812 */ /* 0x000fe2000780c0ff */
[----:B------:R-:W-:Y:S01]  /*6610*/  FMUL R53, R67, UR32 ;  /* 0x0000002043357c20 */ /* 0x000fe20008400000 */
[----:B------:R-:W-:-:S02]  /*6620*/  FMNMX3 R39, R39, R48, R47, !PT ;  /* 0x0000003027277276 */ /* 0x000fc4000780002f */
[----:B------:R-:W-:Y:S02]  /*6630*/  SHF.R.U64 R122, R122, 0x1, RZ ;  /* 0x000000017a7a7819 */ /* 0x000fe400000012ff */
[----:B------:R-:W-:Y:S02]  /*6640*/  FMNMX3 R39, R39, R50, R49, !PT ;  /* 0x0000003227277276 */ /* 0x000fe40007800031 */
[----:B------:R-:W-:Y:S02]  /*6650*/  FSEL R55, R55, -INF , !P1 ;  /* 0xff80000037377808 */ /* 0x000fe40004800000 */
[----:B------:R-:W-:Y:S02]  /*6660*/  FMNMX3 R39, R39, R52, R51, !PT ;  /* 0x0000003427277276 */ /* 0x000fe40007800033 */
[----:B------:R-:W-:Y:S01]  /*6670*/  FSEL R57, R57, -INF , !P0 ;  /* 0xff80000039397808 */ /* 0x000fe20004000000 */
[----:B--2---:R-:W1:Y:S01]  /*6680*/  SYNCS.PHASECHK.TRANS64.TRYWAIT P0, [UR11], R111 ;  /* 0x0000006fff0075a7 */ /* 0x004e62000800110b */
[----:B------:R-:W-:Y:S01]  /*6690*/  LOP3.LUT P1, RZ, R122, 0x1, RZ, 0xc0, !PT ;  /* 0x000000017aff7812 */ /* 0x000fe2000782c0ff */
[----:B------:R-:W-:Y:S01]  /*66a0*/  IMAD.WIDE R122, R103, 0x2, R100 ;  /* 0x00000002677a7825 */ /* 0x000fe200078e0264 */
[----:B------:R-:W-:-:S02]  /*66b0*/  FSEL R59, R59, -INF , !P6 ;  /* 0xff8000003b3b7808 */ /* 0x000fc40007000000 */
[----:B------:R-:W-:Y:S02]  /*66c0*/  FSEL R58, R58, -INF , !P2 ;  /* 0xff8000003a3a7808 */ /* 0x000fe40005000000 */
[----:B------:R-:W-:Y:S02]  /*66d0*/  FMNMX3 R39, R39, R54, R55, !PT ;  /* 0x0000003627277276 */ /* 0x000fe40007800037 */
[----:B------:R-:W-:Y:S02]  /*66e0*/  FSEL R56, R56, -INF , !P1 ;  /* 0xff80000038387808 */ /* 0x000fe40004800000 */
[----:B------:R-:W-:Y:S02]  /*66f0*/  FMNMX3 R39, R39, R59, R58, !PT ;  /* 0x0000003b27277276 */ /* 0x000fe4000780003a */
[----:B------:R-:W-:Y:S02]  /*6700*/  FSEL R53, R53, -INF , !P3 ;  /* 0xff80000035357808 */ /* 0x000fe40005800000 */
[----:B------:R-:W-:-:S04]  /*6710*/  FMNMX3 R39, R39, R57, R56, !PT ;  /* 0x0000003927277276 */ /* 0x000fc80007800038 */
[----:B------:R-:W-:-:S05]  /*6720*/  FMNMX3 R39, R39, R53, R110, !PT ;  /* 0x0000003527277276 */ /* 0x000fca000780006e */
[--C-:B------:R-:W-:Y:S01]  /*6730*/  FADD R112, R112, -R39.reuse ;  /* 0x8000002770707221 */ /* 0x100fe20000000000 */
        /* <DEDUP_REMOVED lines=19> */
[----:B------:R-:W-:Y:S01]  /*6870*/  FMUL R65, R112, 1.4426950216293334961 ;  /* 0x3fb8aa3b70417820 */ /* 0x000fe20000400000 */
        /* <DEDUP_REMOVED lines=19> */
[----:B------:R-:W2:Y:S01]  /*69b0*/  MUFU.EX2 R4, R4 ;  /* 0x0000000400047308 */ /* 0x000ea20000000800 */
[----:B------:R-:W-:-:S07]  /*69c0*/  FADD R118, R118, -R39 ;  /* 0x8000002776767221 */ /* 0x000fce0000000000 */
[----:B------:R-:W3:Y:S08]  /*69d0*/  MUFU.EX2 R5, R5 ;  /* 0x0000000500057308 */ /* 0x000ef00000000800 */
[----:B------:R-:W4:Y:S08]  /*69e0*/  MUFU.EX2 R6, R6 ;  /* 0x0000000600067308 */ /* 0x000f300000000800 */
[----:B------:R-:W0:Y:S08]  /*69f0*/  MUFU.EX2 R7, R7 ;  /* 0x0000000700077308 */ /* 0x000e300000000800 */
        /* <DEDUP_REMOVED lines=13> */
[----:B------:R0:W0:Y:S08]  /*6ad0*/  MUFU.EX2 R117, R116 ;  /* 0x0000007400757308 */ /* 0x0000300000000800 */
[----:B------:R-:W0:Y:S08]  /*6ae0*/  MUFU.EX2 R112, R112 ;  /* 0x0000007000707308 */ /* 0x000e300000000800 */
[----:B------:R-:W0:Y:S01]  /*6af0*/  MUFU.EX2 R121, R121 ;  /* 0x0000007900797308 */ /* 0x000e220000000800 */
[----:B-1234-:R-:W-:Y:S05]  /*6b00*/  @!P0 BRA `(.L_x_18) ;  /* 0x0000002000e48947 */ /* 0x01efea0003800000 */
.L_x_26:
[----:B------:R-:W-:-:S04]  /*6b10*/  IMAD.WIDE R128, R103, 0x2, R92 ;  /* 0x0000000267807825 */ /* 0x000fc800078e025c */
[----:B------:R-:W-:Y:S01]  /*6b20*/  FMUL R114, R118, 1.4426950216293334961 ;  /* 0x3fb8aa3b76727820 */ /* 0x000fe20000400000 */
[----:B------:R-:W-:Y:S01]  /*6b30*/  FADD R115, R115, -R39 ;  /* 0x8000002773737221 */ /* 0x000fe20000000000 */
[----:B------:R-:W2:Y:S01]  /*6b40*/  LDG.E.U16 R61, desc[UR18][R122.64] ;  /* 0x000000127a3d7981 */ /* 0x000ea2000c1e1500 */
[----:B------:R-:W-:-:S03]  /*6b50*/  IMAD.WIDE R118, R103, 0x2, R98 ;  /* 0x0000000267767825 */ /* 0x000fc600078e0262 */
[----:B------:R1:W3:Y:S01]  /*6b60*/  LDG.E.U16 R63, desc[UR18][R128.64] ;  /* 0x00000012803f7981 */ /* 0x0002e2000c1e1500 */
[----:B------:R-:W-:-:S04]  /*6b70*/  IMAD.WIDE R130, R103, 0x2, R90 ;  /* 0x0000000267827825 */ /* 0x000fc800078e025a */
[C---:B------:R-:W-:Y:S01]  /*6b80*/  IMAD.WIDE R124, R103.reuse, 0x2, R96 ;  /* 0x00000002677c7825 */ /* 0x040fe200078e0260 */
[----:B------:R4:W5:Y:S03]  /*6b90*/  LDG.E.U16 R60, desc[UR18][R118.64] ;  /* 0x00000012763c7981 */ /* 0x000966000c1e1500 */
[C---:B------:R-:W-:Y:S01]  /*6ba0*/  IMAD.WIDE R132, R103.reuse, 0x2, R88 ;  /* 0x0000000267847825 */ /* 0x040fe200078e0258 */
[----:B------:R-:W2:Y:S03]  /*6bb0*/  LDG.E.U16 R62, desc[UR18][R130.64] ;  /* 0x00000012823e7981 */ /* 0x000ea6000c1e1500 */
[----:B------:R-:W-:-:S04]  /*6bc0*/  IMAD.WIDE R126, R103, 0x2, R94 ;  /* 0x00000002677e7825 */ /* 0x000fc800078e025e */
[----:B0-----:R-:W-:Y:S01]  /*6bd0*/  FMUL R116, R115, 1.4426950216293334961 ;  /* 0x3fb8aa3b73747820 */ /* 0x001fe20000400000 */
[----:B------:R0:W2:Y:S01]  /*6be0*/  LDG.E.U16 R111, desc[UR18][R124.64] ;  /* 0x000000127c6f7981 */ /* 0x0000a2000c1e1500 */
[----:B------:R-:W-:Y:S01]  /*6bf0*/  FADD R24, R24, -R39 ;  /* 0x8000002718187221 */ /* 0x000fe20000000000 */
[----:B-1----:R-:W-:-:S04]  /*6c00*/  IMAD.WIDE R128, R103, 0x2, R86 ;  /* 0x0000000267807825 */ /* 0x002fc800078e0256 */
[--C-:B------:R-:W-:Y:S01]  /*6c10*/  FADD R26, R26, -R39.reuse ;  /* 0x800000271a1a7221 */ /* 0x100fe20000000000 */
[----:B------:R-:W2:Y:S01]  /*6c20*/  LDG.E.U16 R113, desc[UR18][R132.64] ;  /* 0x0000001284717981 */ /* 0x000ea2000c1e1500 */
[--C-:B------:R-:W-:Y:S01]  /*6c30*/  FADD R32, R32, -R39.reuse ;  /* 0x8000002720207221 */ /* 0x100fe20000000000 */
[--C-:B------:R-:W-:Y:S01]  /*6c40*/  FADD R30, R30, -R39.reuse ;  /* 0x800000271e1e7221 */ /* 0x100fe20000000000 */
[--C-:B------:R-:W-:Y:S01]  /*6c50*/  FADD R36, R36, -R39.reuse ;  /* 0x8000002724247221 */ /* 0x100fe20000000000 */
[----:B------:R1:W2:Y:S01]  /*6c60*/  LDG.E.U16 R115, desc[UR18][R126.64] ;  /* 0x000000127e737981 */ /* 0x0002a2000c1e1500 */
[--C-:B------:R-:W-:Y:S01]  /*6c70*/  FADD R37, R37, -R39.reuse ;  /* 0x8000002725257221 */ /* 0x100fe20000000000 */
[----:B------:R-:W0:Y:S02]  /*6c80*/  MUFU.EX2 R114, R114 ;  /* 0x0000007200727308 */ /* 0x000e240000000800 */
[----:B------:R0:W2:Y:S01]  /*6c90*/  LDG.E.U16 R119, desc[UR18][R128.64] ;  /* 0x0000001280777981 */ /* 0x0000a2000c1e1500 */
[----:B------:R-:W-:Y:S01]  /*6ca0*/  FMUL R122, R24, 1.4426950216293334961 ;  /* 0x3fb8aa3b187a7820 */ /* 0x000fe20000400000 */
[----:B------:R-:W-:-:S04]  /*6cb0*/  FADD R24, R17, -R39 ;  /* 0x8000002711187221 */ /* 0x000fc80000000000 */
[----:B------:R0:W1:Y:S02]  /*6cc0*/  MUFU.EX2 R123, R116 ;  /* 0x00000074007b7308 */ /* 0x0000640000000800 */
[----:B0-----:R-:W-:Y:S01]  /*6cd0*/  FMUL R116, R24, 1.4426950216293334961 ;  /* 0x3fb8aa3b18747820 */ /* 0x001fe20000400000 */
[----:B------:R-:W-:-:S04]  /*6ce0*/  FADD R24, R18, -R39 ;  /* 0x8000002712187221 */ /* 0x000fc80000000000 */
[----:B----4-:R-:W-:Y:S01]  /*6cf0*/  FMUL R118, R24, 1.4426950216293334961 ;  /* 0x3fb8aa3b18767820 */ /* 0x010fe20000400000 */
[----:B------:R-:W-:-:S04]  /*6d00*/  FADD R24, R19, -R39 ;  /* 0x8000002713187221 */ /* 0x000fc80000000000 */
[----:B------:R-:W-:Y:S01]  /*6d10*/  FMUL R124, R24, 1.4426950216293334961 ;  /* 0x3fb8aa3b187c7820 */ /* 0x000fe20000400000 */
[--C-:B------:R-:W-:Y:S01]  /*6d20*/  FADD R24, R20, -R39.reuse ;  /* 0x8000002714187221 */ /* 0x100fe20000000000 */
[----:B------:R0:W4:Y:S03]  /*6d30*/  MUFU.EX2 R17, R122 ;  /* 0x0000007a00117308 */ /* 0x0001260000000800 */
[----:B0-----:R-:W-:Y:S01]  /*6d40*/  FMUL R122, R24, 1.4426950216293334961 ;  /* 0x3fb8aa3b187a7820 */ /* 0x001fe20000400000 */
[----:B------:R-:W-:-:S04]  /*6d50*/  FADD R24, R21, -R39 ;  /* 0x8000002715187221 */ /* 0x000fc80000000000 */
[----:B------:R0:W-:Y:S01]  /*6d60*/  MUFU.EX2 R19, R118 ;  /* 0x0000007600137308 */ /* 0x0001e20000000800 */
[----:B------:R-:W-:Y:S01]  /*6d70*/  FMUL R125, R24, 1.4426950216293334961 ;  /* 0x3fb8aa3b187d7820 */ /* 0x000fe20000400000 */
[----:B------:R-:W-:Y:S01]  /*6d80*/  FADD R24, R22, -R39 ;  /* 0x8000002716187221 */ /* 0x000fe20000000000 */
[----:B0-----:R-:W-:-:S05]  /*6d90*/  FMUL R118, R26, 1.4426950216293334961 ;  /* 0x3fb8aa3b1a767820 */ /* 0x001fca0000400000 */
[----:B------:R0:W1:Y:S01]  /*6da0*/  MUFU.EX2 R18, R116 ;  /* 0x0000007400127308 */ /* 0x0000620000000800 */
[----:B------:R-:W-:-:S07]  /*6db0*/  FADD R26, R25, -R39 ;  /* 0x80000027191a7221 */ /* 0x000fce0000000000 */
[----:B------:R1:W-:Y:S01]  /*6dc0*/  MUFU.EX2 R25, R118 ;  /* 0x0000007600197308 */ /* 0x0003e20000000800 */
[----:B0-----:R-:W-:Y:S01]  /*6dd0*/  FMUL R116, R24, 1.4426950216293334961 ;  /* 0x3fb8aa3b18747820 */ /* 0x001fe20000400000 */
[----:B------:R-:W-:-:S06]  /*6de0*/  FADD R24, R23, -R39 ;  /* 0x8000002717187221 */ /* 0x000fcc0000000000 */
[----:B------:R0:W-:Y:S01]  /*6df0*/  MUFU.EX2 R22, R125 ;  /* 0x0000007d00167308 */ /* 0x0001e20000000800 */
[----:B-1----:R-:W-:Y:S01]  /*6e00*/  FMUL R118, R32, 1.4426950216293334961 ;  /* 0x3fb8aa3b20767820 */ /* 0x002fe20000400000 */
[----:B------:R-:W-:-:S06]  /*6e10*/  FADD R32, R31, -R39 ;  /* 0x800000271f207221 */ /* 0x000fcc0000000000 */
[----:B------:R1:W-:Y:S01]  /*6e20*/  MUFU.EX2 R23, R116 ;  /* 0x0000007400177308 */ /* 0x0003e20000000800 */
[----:B0-----:R-:W-:-:S07]  /*6e30*/  FADD R125, R4, R5 ;  /* 0x00000005047d7221 */ /* 0x001fce0000000000 */
[----:B------:R0:W-:Y:S01]  /*6e40*/  MUFU.EX2 R31, R118 ;  /* 0x00000076001f7308 */ /* 0x0001e20000000800 */
[----:B-1----:R-:W-:Y:S01]  /*6e50*/  FMUL R116, R30, 1.4426950216293334961 ;  /* 0x3fb8aa3b1e747820 */ /* 0x002fe20000400000 */
[----:B------:R-:W-:Y:S01]  /*6e60*/  FADD R30, R29, -R39 ;  /* 0x800000271d1e7221 */ /* 0x000fe20000000000 */
[----:B0-----:R-:W-:-:S05]  /*6e70*/  FADD R118, R6, R125 ;  /* 0x0000007d06767221 */ /* 0x001fca0000000000 */
[----:B------:R0:W-:Y:S01]  /*6e80*/  MUFU.EX2 R29, R116 ;  /* 0x00000074001d7308 */ /* 0x0001e20000000800 */
[----:B------:R-:W-:Y:S01]  /*6e90*/  FADD R125, R7, R118 ;  /* 0x00000076077d7221 */ /* 0x000fe20000000000 */
[----:B0-----:R-:W-:Y:S01]  /*6ea0*/  FMUL R116, R36, 1.4426950216293334961 ;  /* 0x3fb8aa3b24747820 */ /* 0x001fe20000400000 */
[----:B------:R-:W-:-:S05]  /*6eb0*/  FADD R36, R35, -R39 ;  /* 0x8000002723247221 */ /* 0x000fca0000000000 */
[----:B------:R0:W-:Y:S01]  /*6ec0*/  MUFU.EX2 R35, R116 ;  /* 0x0000007400237308 */ /* 0x0001e20000000800 */
[----:B------:R-:W-:Y:S01]  /*6ed0*/  FMUL R36, R36, 1.4426950216293334961 ;  /* 0x3fb8aa3b24247820 */ /* 0x000fe20000400000 */
[----:B0-----:R-:W-:-:S06]  /*6ee0*/  FADD R116, R8, R125 ;  /* 0x0000007d08747221 */ /* 0x001fcc0000000000 */
[----:B------:R-:W0:Y:S01]  /*6ef0*/  MUFU.EX2 R20, R124 ;  /* 0x0000007c00147308 */ /* 0x000e220000000800 */
[----:B------:R-:W-:-:S07]  /*6f00*/  FADD R125, R9, R116 ;  /* 0x00000074097d7221 */ /* 0x000fce0000000000 */
[----:B------:R1:W-:Y:S01]  /*6f10*/  MUFU.EX2 R124, R36 ;  /* 0x00000024007c7308 */ /* 0x0003e20000000800 */
[----:B------:R-:W-:Y:S01]  /*6f20*/  FMUL R37, R37, 1.4426950216293334961 ;  /* 0x3fb8aa3b25257820 */ /* 0x000fe20000400000 */
[----:B-1----:R-:W-:-:S04]  /*6f30*/  FADD R36, R10, R125 ;  /* 0x0000007d0a247221 */ /* 0x002fc80000000000 */
[----:B------:R-:W-:Y:S02]  /*6f40*/  FADD R125, R11, R36 ;  /* 0x000000240b7d7221 */ /* 0x000fe40000000000 */
[----:B------:R1:W-:Y:S02]  /*6f50*/  MUFU.EX2 R118, R37 ;  /* 0x0000002500767308 */ /* 0x0003e40000000800 */
[----:B------:R-:W-:-:S04]  /*6f60*/  FADD R36, R12, R125 ;  /* 0x0000007d0c247221 */ /* 0x000fc80000000000 */
[----:B-1----:R-:W-:-:S04]  /*6f70*/  FADD R37, R13, R36 ;  /* 0x000000240d257221 */ /* 0x002fc80000000000 */
[----:B------:R-:W-:-:S04]  /*6f80*/  FADD R36, R14, R37 ;  /* 0x000000250e247221 */ /* 0x000fc80000000000 */
        /* <DEDUP_REMOVED lines=9> */
[----:B------:R-:W-:Y:S01]  /*7020*/  FADD R36, R114, R37 ;  /* 0x0000002572247221 */ /* 0x000fe20000000000 */
[----:B------:R1:W0:Y:S03]  /*7030*/  MUFU.EX2 R21, R122 ;  /* 0x0000007a00157308 */ /* 0x0002260000000800 */
[----:B------:R-:W-:-:S04]  /*7040*/  FADD R36, R123, R36 ;  /* 0x000000247b247221 */ /* 0x000fc80000000000 */
[----:B----4-:R-:W-:Y:S01]  /*7050*/  FADD R37, R17, R36 ;  /* 0x0000002411257221 */ /* 0x010fe20000000000 */
[----:B------:R-:W-:-:S03]  /*7060*/  FMUL R24, R24, 1.4426950216293334961 ;  /* 0x3fb8aa3b18187820 */ /* 0x000fc60000400000 */
[----:B------:R-:W-:-:S04]  /*7070*/  FADD R36, R18, R37 ;  /* 0x0000002512247221 */ /* 0x000fc80000000000 */
[----:B------:R-:W-:Y:S01]  /*7080*/  FADD R37, R19, R36 ;  /* 0x0000002413257221 */ /* 0x000fe20000000000 */
[----:B------:R-:W4:Y:S01]  /*7090*/  MUFU.EX2 R24, R24 ;  /* 0x0000001800187308 */ /* 0x000f220000000800 */
[----:B------:R-:W-:Y:S01]  /*70a0*/  FADD R28, R28, -R39 ;  /* 0x800000271c1c7221 */ /* 0x000fe20000000000 */
[----:B------:R-:W-:Y:S01]  /*70b0*/  FMUL R26, R26, 1.4426950216293334961 ;  /* 0x3fb8aa3b1a1a7820 */ /* 0x000fe20000400000 */
[----:B0-----:R-:W-:Y:S02]  /*70c0*/  FADD R36, R20, R37 ;  /* 0x0000002514247221 */ /* 0x001fe40000000000 */
[----:B-1----:R-:W-:Y:S01]  /*70d0*/  FMUL R122, R28, 1.4426950216293334961 ;  /* 0x3fb8aa3b1c7a7820 */ /* 0x002fe20000400000 */
[----:B------:R-:W-:Y:S01]  /*70e0*/  FADD R28, R27, -R39 ;  /* 0x800000271b1c7221 */ /* 0x000fe20000000000 */
[----:B------:R-:W-:Y:S01]  /*70f0*/  FADD R37, R21, R36 ;  /* 0x0000002415257221 */ /* 0x000fe20000000000 */
[----:B------:R-:W0:Y:S02]  /*7100*/  MUFU.EX2 R26, R26 ;  /* 0x0000001a001a7308 */ /* 0x000e240000000800 */
[----:B------:R-:W-:Y:S01]  /*7110*/  FMUL R28, R28, 1.4426950216293334961 ;  /* 0x3fb8aa3b1c1c7820 */ /* 0x000fe20000400000 */
[----:B------:R-:W-:-:S04]  /*7120*/  FADD R36, R22, R37 ;  /* 0x0000002516247221 */ /* 0x000fc80000000000 */
[----:B------:R-:W-:Y:S01]  /*7130*/  FADD R37, R23, R36 ;  /* 0x0000002417257221 */ /* 0x000fe20000000000 */
[----:B------:R1:W1:Y:S01]  /*7140*/  MUFU.EX2 R27, R122 ;  /* 0x0000007a001b7308 */ /* 0x0002620000000800 */
[----:B------:R-:W-:Y:S02]  /*7150*/  FMUL R30, R30, 1.4426950216293334961 ;  /* 0x3fb8aa3b1e1e7820 */ /* 0x000fe40000400000 */
[----:B----4-:R-:W-:-:S05]  /*7160*/  FADD R36, R24, R37 ;  /* 0x0000002518247221 */ /* 0x010fca0000000000 */
[----:B------:R-:W4:Y:S01]  /*7170*/  MUFU.EX2 R28, R28 ;  /* 0x0000001c001c7308 */ /* 0x000f220000000800 */
[----:B------:R-:W-:Y:S01]  /*7180*/  FADD R37, R25, R36 ;  /* 0x0000002419257221 */ /* 0x000fe20000000000 */
[----:B------:R-:W-:Y:S01]  /*7190*/  FADD R34, R34, -R39 ;  /* 0x8000002722227221 */ /* 0x000fe20000000000 */
[----:B------:R-:W-:Y:S02]  /*71a0*/  FMUL R32, R32, 1.4426950216293334961 ;  /* 0x3fb8aa3b20207820 */ /* 0x000fe40000400000 */
[----:B0-----:R-:W-:-:S03]  /*71b0*/  FADD R36, R26, R37 ;  /* 0x000000251a247221 */ /* 0x001fc60000000000 */
[----:B------:R-:W0:Y:S01]  /*71c0*/  MUFU.EX2 R30, R30 ;  /* 0x0000001e001e7308 */ /* 0x000e220000000800 */
[----:B-1----:R-:W-:Y:S01]  /*71d0*/  FMUL R122, R34, 1.4426950216293334961 ;  /* 0x3fb8aa3b227a7820 */ /* 0x002fe20000400000 */
[----:B------:R-:W-:Y:S01]  /*71e0*/  FADD R37, R27, R36 ;  /* 0x000000241b257221 */ /* 0x000fe20000000000 */
[----:B------:R-:W-:-:S05]  /*71f0*/  FADD R34, R33, -R39 ;  /* 0x8000002721227221 */ /* 0x000fca0000000000 */
[----:B------:R-:W1:Y:S01]  /*7200*/  MUFU.EX2 R32, R32 ;  /* 0x0000002000207308 */ /* 0x000e620000000800 */
[----:B----4-:R-:W-:Y:S01]  /*7210*/  FADD R36, R28, R37 ;  /* 0x000000251c247221 */ /* 0x010fe20000000000 */
[----:B------:R-:W-:Y:S01]  /*7220*/  FMUL R34, R34, 1.4426950216293334961 ;  /* 0x3fb8aa3b22227820 */ /* 0x000fe20000400000 */
[----:B------:R-:W-:Y:S02]  /*7230*/  F2FP.BF16.F32.PACK_AB R4, R5, R4 ;  /* 0x000000040504723e */ /* 0x000fe400000010ff */
[----:B------:R-:W-:-:S03]  /*7240*/  FADD R37, R29, R36 ;  /* 0x000000241d257221 */ /* 0x000fc60000000000 */
[----:B------:R-:W4:Y:S01]  /*7250*/  MUFU.EX2 R33, R122 ;  /* 0x0000007a00217308 */ /* 0x000f220000000800 */
[----:B------:R-:W-:Y:S02]  /*7260*/  F2FP.BF16.F32.PACK_AB R5, R7, R6 ;  /* 0x000000060705723e */ /* 0x000fe400000010ff */
[----:B------:R-:W-:Y:S01]  /*7270*/  F2FP.BF16.F32.PACK_AB R6, R9, R8 ;  /* 0x000000080906723e */ /* 0x000fe200000010ff */
[----:B0-----:R-:W-:Y:S01]  /*7280*/  FADD R8, R30, R37 ;  /* 0x000000251e087221 */ /* 0x001fe20000000000 */
[----:B------:R-:W-:-:S03]  /*7290*/  FADD R38, R38, -R39 ;  /* 0x8000002726267221 */ /* 0x000fc60000000000 */
[----:B------:R-:W0:Y:S01]  /*72a0*/  MUFU.EX2 R34, R34 ;  /* 0x0000002200227308 */ /* 0x000e220000000800 */
[----:B------:R-:W-:Y:S01]  /*72b0*/  F2FP.BF16.F32.PACK_AB R7, R11, R10 ;  /* 0x0000000a0b07723e */ /* 0x000fe200000010ff */
[----:B------:R-:W-:Y:S01]  /*72c0*/  FADD R11, R31, R8 ;  /* 0x000000081f0b7221 */ /* 0x000fe20000000000 */
[----:B------:R-:W-:Y:S01]  /*72d0*/  FMUL R38, R38, 1.4426950216293334961 ;  /* 0x3fb8aa3b26267820 */ /* 0x000fe20000400000 */
[----:B------:R-:W-:Y:S01]  /*72e0*/  F2FP.BF16.F32.PACK_AB R8, R13, R12 ;  /* 0x0000000c0d08723e */ /* 0x000fe200000010ff */
[----:B------:R-:W-:Y:S01]  /*72f0*/  FADD R40, R40, -R39 ;  /* 0x8000002728287221 */ /* 0x000fe20000000000 */
[----:B-1----:R-:W-:-:S03]  /*7300*/  FADD R12, R32, R11 ;  /* 0x0000000b200c7221 */ /* 0x002fc60000000000 */
[----:B------:R-:W1:Y:S01]  /*7310*/  MUFU.EX2 R38, R38 ;  /* 0x0000002600267308 */ /* 0x000e620000000800 */
[----:B----4-:R-:W-:Y:S01]  /*7320*/  FADD R13, R33, R12 ;  /* 0x0000000c210d7221 */ /* 0x010fe20000000000 */
[----:B------:R-:W-:Y:S01]  /*7330*/  FMUL R40, R40, 1.4426950216293334961 ;  /* 0x3fb8aa3b28287820 */ /* 0x000fe20000400000 */
[--C-:B------:R-:W-:Y:S01]  /*7340*/  FADD R42, R42, -R39.reuse ;  /* 0x800000272a2a7221 */ /* 0x100fe20000000000 */
[----:B------:R-:W-:Y:S01]  /*7350*/  F2FP.BF16.F32.PACK_AB R9, R15, R14 ;  /* 0x0000000e0f09723e */ /* 0x000fe200000010ff */
[----:B------:R-:W-:Y:S01]  /*7360*/  FADD R41, R41, -R39 ;  /* 0x8000002729297221 */ /* 0x000fe20000000000 */
[----:B0-----:R-:W-:Y:S02]  /*7370*/  FADD R14, R34, R13 ;  /* 0x0000000d220e7221 */ /* 0x001fe40000000000 */
[----:B------:R-:W0:Y:S01]  /*7380*/  MUFU.EX2 R40, R40 ;  /* 0x0000002800287308 */ /* 0x000e220000000800 */
[----:B------:R-:W-:Y:S01]  /*7390*/  FMUL R42, R42, 1.4426950216293334961 ;  /* 0x3fb8aa3b2a2a7820 */ /* 0x000fe20000400000 */
[----:B------:R-:W-:Y:S01]  /*73a0*/  F2FP.BF16.F32.PACK_AB R10, R65, R16 ;  /* 0x00000010410a723e */ /* 0x000fe200000010ff */
[----:B------:R-:W-:Y:S01]  /*73b0*/  FADD R16, R35, R14 ;  /* 0x0000000e23107221 */ /* 0x000fe20000000000 */
        /* <DEDUP_REMOVED lines=12> */
[----:B------:R-:W4:Y:S01]  /*7480*/  MUFU.EX2 R127, R42 ;  /* 0x0000002a007f7308 */ /* 0x000f220000000800 */
[----:B------:R-:W-:Y:S01]  /*7490*/  FMUL R41, R41, 1.4426950216293334961 ;  /* 0x3fb8aa3b29297820 */ /* 0x000fe20000400000 */
[----:B------:R-:W-:Y:S01]  /*74a0*/  F2FP.BF16.F32.PACK_AB R15, R18, R17 ;  /* 0x00000011120f723e */ /* 0x000fe200000010ff */
[--C-:B------:R-:W-:Y:S01]  /*74b0*/  FADD R45, R45, -R39.reuse ;  /* 0x800000272d2d7221 */ /* 0x100fe20000000000 */
[--C-:B------:R-:W-:Y:S01]  /*74c0*/  FADD R47, R47, -R39.reuse ;  /* 0x800000272f2f7221 */ /* 0x100fe20000000000 */
[--C-:B------:R-:W-:Y:S01]  /*74d0*/  FADD R49, R49, -R39.reuse ;  /* 0x8000002731317221 */ /* 0x100fe20000000000 */
[--C-:B------:R-:W-:Y:S01]  /*74e0*/  FADD R51, R51, -R39.reuse ;  /* 0x8000002733337221 */ /* 0x100fe20000000000 */
[----:B------:R-:W-:Y:S01]  /*74f0*/  FADD R55, R55, -R39 ;  /* 0x8000002737377221 */ /* 0x000fe20000000000 */
[----:B------:R-:W-:Y:S01]  /*7500*/  FADD R17, R124, R16 ;  /* 0x000000107c117221 */ /* 0x000fe20000000000 */
        /* <DEDUP_REMOVED lines=12> */
[----:B------:R-:W0:Y:S01]  /*75d0*/  MUFU.EX2 R116, R41 ;  /* 0x0000002900747308 */ /* 0x000e220000000800 */
[----:B------:R-:W-:Y:S01]  /*75e0*/  F2FP.BF16.F32.PACK_AB R16, R20, R19 ;  /* 0x000000131410723e */ /* 0x000fe200000010ff */
[----:B------:R-:W-:Y:S01]  /*75f0*/  FMUL R45, R45, 1.4426950216293334961 ;  /* 0x3fb8aa3b2d2d7820 */ /* 0x000fe20000400000 */
[----:B------:R-:W-:Y:S01]  /*7600*/  FMUL R47, R47, 1.4426950216293334961 ;  /* 0x3fb8aa3b2f2f7820 */ /* 0x000fe20000400000 */
[----:B------:R-:W-:Y:S01]  /*7610*/  FMUL R49, R49, 1.4426950216293334961 ;  /* 0x3fb8aa3b31317820 */ /* 0x000fe20000400000 */
[----:B------:R-:W-:Y:S01]  /*7620*/  FMUL R51, R51, 1.4426950216293334961 ;  /* 0x3fb8aa3b33337820 */ /* 0x000fe20000400000 */
[----:B------:R-:W-:Y:S01]  /*7630*/  FMUL R55, R55, 1.4426950216293334961 ;  /* 0x3fb8aa3b37377820 */ /* 0x000fe20000400000 */
[----:B-1----:R-:W-:Y:S01]  /*7640*/  FADD R19, R38, R17 ;  /* 0x0000001126137221 */ /* 0x002fe20000000000 */
[----:B------:R-:W1:Y:S01]  /*7650*/  MUFU.EX2 R125, R44 ;  /* 0x0000002c007d7308 */ /* 0x000e620000000800 */
[----:B------:R-:W-:-:S02]  /*7660*/  F2FP.BF16.F32.PACK_AB R17, R22, R21 ;  /* 0x000000151611723e */ /* 0x000fc400000010ff */
[----:B------:R-:W-:Y:S01]  /*7670*/  FADD R21, R118, R19 ;  /* 0x0000001376157221 */ /* 0x000fe20000000000 */
[----:B------:R-:W-:-:S04]  /*7680*/  F2FP.BF16.F32.PACK_AB R18, R24, R23 ;  /* 0x000000171812723e */ /* 0x000fc800000010ff */
[----:B------:R-:W-:Y:S01]  /*7690*/  MUFU.EX2 R43, R43 ;  /* 0x0000002b002b7308 */ /* 0x000fe20000000800 */
[----:B0-----:R-:W-:-:S07]  /*76a0*/  FADD R24, R40, R21 ;  /* 0x0000001528187221 */ /* 0x001fce0000000000 */
[----:B------:R-:W0:Y:S01]  /*76b0*/  MUFU.EX2 R46, R46 ;  /* 0x0000002e002e7308 */ /* 0x000e220000000800 */
[----:B------:R-:W-:-:S07]  /*76c0*/  F2FP.BF16.F32.PACK_AB R20, R28, R27 ;  /* 0x0000001b1c14723e */ /* 0x000fce00000010ff */
[----:B------:R-:W-:Y:S08]  /*76d0*/  MUFU.EX2 R42, R45 ;  /* 0x0000002d002a7308 */ /* 0x000ff00000000800 */
[----:B------:R-:W0:Y:S08]  /*76e0*/  MUFU.EX2 R48, R48 ;  /* 0x0000003000307308 */ /* 0x000e300000000800 */
        /* <DEDUP_REMOVED lines=11> */
[----:B------:R-:W0:Y:S01]  /*77a0*/  MUFU.EX2 R53, R53 ;  /* 0x0000003500357308 */ /* 0x000e220000000800 */
[----:B----4-:R-:W-:-:S04]  /*77b0*/  FADD R27, R127, R24 ;  /* 0x000000187f1b7221 */ /* 0x010fc80000000000 */
[----:B------:R-:W-:Y:S01]  /*77c0*/  FADD R36, R116, R27 ;  /* 0x0000001b74247221 */ /* 0x000fe20000000000 */
[----:B------:R-:W-:Y:S02]  /*77d0*/  F2FP.BF16.F32.PACK_AB R19, R26, R25 ;  /* 0x000000191a13723e */ /* 0x000fe400000010ff */
[----:B------:R-:W-:Y:S01]  /*77e0*/  F2FP.BF16.F32.PACK_AB R21, R30, R29 ;  /* 0x0000001d1e15723e */ /* 0x000fe200000010ff */
[----:B-1----:R-:W-:Y:S01]  /*77f0*/  FADD R36, R125, R36 ;  /* 0x000000247d247221 */ /* 0x002fe20000000000 */
[----:B------:R-:W-:Y:S02]  /*7800*/  F2FP.BF16.F32.PACK_AB R22, R32, R31 ;  /* 0x0000001f2016723e */ /* 0x000fe400000010ff */
[----:B------:R-:W-:Y:S02]  /*7810*/  F2FP.BF16.F32.PACK_AB R23, R34, R33 ;  /* 0x000000212217723e */ /* 0x000fe400000010ff */
[----:B------:R-:W-:Y:S01]  /*7820*/  F2FP.BF16.F32.PACK_AB R24, R124, R35 ;  /* 0x000000237c18723e */ /* 0x000fe200000010ff */
[----:B--2---:R-:W-:Y:S01]  /*7830*/  STS.U16 [R2+UR8+0x2000], R61 ;  /* 0x0020003d02007988 */ /* 0x004fe20008000408 */
[----:B------:R-:W-:-:S02]  /*7840*/  F2FP.BF16.F32.PACK_AB R11, R67, R64 ;  /* 0x00000040430b723e */ /* 0x000fc400000010ff */
[----:B------:R-:W-:Y:S01]  /*7850*/  F2FP.BF16.F32.PACK_AB R12, R117, R66 ;  /* 0x00000042750c723e */ /* 0x000fe200000010ff */
[----:B---3--:R-:W-:Y:S01]  /*7860*/  STS.U16 [R2+UR8+0x2400], R63 ;  /* 0x0024003f02007988 */ /* 0x008fe20008000408 */
[----:B------:R-:W-:Y:S02]  /*7870*/  F2FP.BF16.F32.PACK_AB R13, R121, R112 ;  /* 0x00000070790d723e */ /* 0x000fe400000010ff */
[----:B------:R-:W-:Y:S02]  /*7880*/  F2FP.BF16.F32.PACK_AB R14, R123, R114 ;  /* 0x000000727b0e723e */ /* 0x000fe400000010ff */
[----:B------:R-:W-:Y:S02]  /*7890*/  F2FP.BF16.F32.PACK_AB R25, R118, R38 ;  /* 0x000000267619723e */ /* 0x000fe400000010ff */
[----:B------:R-:W-:Y:S02]  /*78a0*/  F2FP.BF16.F32.PACK_AB R26, R127, R40 ;  /* 0x000000287f1a723e */ /* 0x000fe400000010ff */
[----:B------:R-:W-:-:S02]  /*78b0*/  F2FP.BF16.F32.PACK_AB R27, R125, R116 ;  /* 0x000000747d1b723e */ /* 0x000fc400000010ff */
[----:B0-----:R-:W-:Y:S02]  /*78c0*/  F2FP.BF16.F32.PACK_AB R28, R46, R43 ;  /* 0x0000002b2e1c723e */ /* 0x001fe400000010ff */
[----:B------:R-:W-:Y:S02]  /*78d0*/  F2FP.BF16.F32.PACK_AB R29, R48, R42 ;  /* 0x0000002a301d723e */ /* 0x000fe400000010ff */
[----:B------:R-:W-:Y:S02]  /*78e0*/  F2FP.BF16.F32.PACK_AB R30, R50, R44 ;  /* 0x0000002c321e723e */ /* 0x000fe400000010ff */
[----:B------:R-:W-:Y:S02]  /*78f0*/  F2FP.BF16.F32.PACK_AB R31, R52, R122 ;  /* 0x0000007a341f723e */ /* 0x000fe400000010ff */
[----:B------:R-:W-:Y:S02]  /*7900*/  F2FP.BF16.F32.PACK_AB R32, R54, R126 ;  /* 0x0000007e3620723e */ /* 0x000fe400000010ff */
[----:B------:R-:W-:-:S02]  /*7910*/  F2FP.BF16.F32.PACK_AB R33, R59, R128 ;  /* 0x000000803b21723e */ /* 0x000fc400000010ff */
[----:B------:R-:W-:Y:S02]  /*7920*/  F2FP.BF16.F32.PACK_AB R34, R57, R58 ;  /* 0x0000003a3922723e */ /* 0x000fe400000010ff */
[----:B------:R-:W-:Y:S01]  /*7930*/  F2FP.BF16.F32.PACK_AB R35, R53, R56 ;  /* 0x000000383523723e */ /* 0x000fe200000010ff */
[----:B-----5:R-:W-:Y:S01]  /*7940*/  STS.U16 [R69+UR8+0x2100], R60 ;  /* 0x0021003c45007988 */ /* 0x020fe20008000408 */
[----:B------:R-:W-:Y:S01]  /*7950*/  FADD R37, R43, R36 ;  /* 0x000000242b257221 */ /* 0x000fe20000000000 */
[----:B------:R-:W-:Y:S02]  /*7960*/  FADD R36, -R39, R110 ;  /* 0x0000006e27247221 */ /* 0x000fe40000000100 */
[----:B------:R-:W-:Y:S04]  /*7970*/  STS.U16 [R69+UR8+0x2500], R62 ;  /* 0x0025003e45007988 */ /* 0x000fe80008000408 */
[----:B------:R0:W-:Y:S04]  /*7980*/  STS.U16 [R102+UR8+0x2200], R111 ;  /* 0x0022006f66007988 */ /* 0x0001e80008000408 */
[----:B------:R1:W-:Y:S01]  /*7990*/  STS.U16 [R102+UR8+0x2600], R113 ;  /* 0x0026007166007988 */ /* 0x0003e20008000408 */
[----:B------:R-:W-:Y:S03]  /*79a0*/  STTM.x32 tmem[UR9+0x50], R4 ;  /* 0x00005004000079ed */ /* 0x000fe600082c0009 */
[----:B------:R1:W-:Y:S04]  /*79b0*/  STS.U16 [R104+UR8+0x2300], R115 ;  /* 0x0023007368007988 */ /* 0x0003e80008000408 */
[----:B------:R1:W-:Y:S01]  /*79c0*/  STS.U16 [R104+UR8+0x2700], R119 ;  /* 0x0027007768007988 */ /* 0x0003e20008000408 */
[----:B------:R-:W-:Y:S01]  /*79d0*/  FMUL R36, R36, 1.4426950216293334961 ;  /* 0x3fb8aa3b24247820 */ /* 0x000fe20000400000 */
[----:B------:R-:W2:Y:S02]  /*79e0*/  FENCE.VIEW.ASYNC.T ;  /* 0x00000000000073c6 */ /* 0x000ea40000000200 */
[----:B--2---:R-:W-:Y:S06]  /*79f0*/  BAR.SYNC.DEFER_BLOCKING 0x0 ;  /* 0x0000000000007b1d */ /* 0x004fec0000010000 */
[----:B------:R-:W2:Y:S01]  /*7a00*/  LDTM.x16 R4, tmem[UR9] ;  /* 0x00000009000479ee */ /* 0x000ea20008240000 */
[----:B------:R-:W2:Y:S01]  /*7a10*/  MUFU.EX2 R36, R36 ;  /* 0x0000002400247308 */ /* 0x000ea20000000800 */
[----:B------:R-:W-:Y:S01]  /*7a20*/  NOP ;  /* 0x0000000000007918 */ /* 0x000fe20000000000 */
        /* <DEDUP_REMOVED lines=16> */
[----:B------:R1:W-:Y:S01]  /*7b30*/  STTM.x16 tmem[UR9], R4 ;  /* 0x00000004000079ed */ /* 0x0003e20008240009 */
[----:B------:R-:W2:Y:S02]  /*7b40*/  FENCE.VIEW.ASYNC.T ;  /* 0x00000000000073c6 */ /* 0x000ea40000000200 */
[----:B--2---:R-:W-:Y:S01]  /*7b50*/  BAR.SYNC.DEFER_BLOCKING 0x0 ;  /* 0x0000000000007b1d */ /* 0x004fe20000010000 */
[----:B------:R-:W-:-:S04]  /*7b60*/  FADD R37, R46, R37 ;  /* 0x000000252e257221 */ /* 0x000fc80000000000 */
[----:B------:R-:W-:-:S04]  /*7b70*/  FADD R37, R42, R37 ;  /* 0x000000252a257221 */ /* 0x000fc80000000000 */
[----:B------:R-:W-:-:S04]  /*7b80*/  FADD R37, R48, R37 ;  /* 0x0000002530257221 */ /* 0x000fc80000000000 */
[----:B------:R-:W-:-:S04]  /*7b90*/  FADD R37, R44, R37 ;  /* 0x000000252c257221 */ /* 0x000fc80000000000 */
[----:B------:R-:W-:Y:S01]  /*7ba0*/  FADD R37, R50, R37 ;  /* 0x0000002532257221 */ /* 0x000fe20000000000 */
[----:B------:R2:W-:Y:S06]  /*7bb0*/  MEMBAR.ALL.CTA ;  /* 0x0000000000007992 */ /* 0x0005ec0000008000 */
[----:B--2---:R-:W2:Y:S01]  /*7bc0*/  FENCE.VIEW.ASYNC.S ;  /* 0x00000000000073c6 */ /* 0x004ea20000000000 */
        /* <DEDUP_REMOVED lines=8> */
[----:B------:R-:W-:-:S03]  /*7c50*/  ULEA UR11, UR21, UR8, 0x3 ;  /* 0x00000008150b7291 */ /* 0x000fc6000f8e18ff */
[----:B------:R-:W-:Y:S01]  /*7c60*/  FADD R37, R56, R37 ;  /* 0x0000002538257221 */ /* 0x000fe20000000000 */
[----:B0-----:R-:W-:-:S03]  /*7c70*/  IMAD.MOV.U32 R111, RZ, RZ, R106 ;  /* 0x000000ffff6f7224 */ /* 0x001fc600078e006a */
[----:B------:R-:W-:Y:S01]  /*7c80*/  FADD R37, R53, R37 ;  /* 0x0000002535257221 */ /* 0x000fe20000000000 */
[----:B------:R-:W-:Y:S01]  /*7c90*/  UIADD3 UR11, UPT, UPT, UR11, 0x2800, URZ ;  /* 0x000028000b0b7890 */ /* 0x000fe2000fffe0ff */
[----:B--2---:R-:W-:Y:S06]  /*7ca0*/  BAR.SYNC.DEFER_BLOCKING 0x0 ;  /* 0x0000000000007b1d */ /* 0x004fec0000010000 */
[----:B-1----:R-:W-:Y:S05]  /*7cb0*/  BRA.U UP1, `(.L_x_19) ;  /* 0x0000000101587547 */ /* 0x002fea000b800000 */
[----:B------:R-:W-:Y:S02]  /*7cc0*/  UIADD3 UR30, UPT, UPT, UR7, 0x58, URZ ;  /* 0x00000058071e7890 */ /* 0x000fe4000fffe0ff */
[----:B------:R-:W-:Y:S02]  /*7cd0*/  UIADD3 UR31, UPT, UPT, UR7, 0x60, URZ ;  /* 0x00000060071f7890 */ /* 0x000fe4000fffe0ff */
[----:B------:R-:W-:Y:S01]  /*7ce0*/  UIADD3 UR33, UPT, UPT, UR7, 0x68, URZ ;  /* 0x0000006807217890 */ /* 0x000fe2000fffe0ff */
[----:B------:R-:W-:Y:S01]  /*7cf0*/  UMOV UR14, 0x0 ;  /* 0x00000000000e7882 */ /* 0x000fe20000000000 */
[----:B------:R-:W-:Y:S01]  /*7d00*/  UMOV UR15, 0x8040490 ;  /* 0x08040490000f7882 */ /* 0x000fe20000000000 */
[----:B------:R-:W-:Y:S01]  /*7d10*/  UMOV UR12, UR17 ;  /* 0x00000011000c7c82 */ /* 0x000fe20008000000 */
[----:B------:R-:W-:Y:S01]  /*7d20*/  UMOV UR13, 0x40004040 ;  /* 0x40004040000d7882 */ /* 0x000fe20000000000 */
[----:B------:R-:W-:Y:S01]  /*7d30*/  UMOV UR34, 0x0 ;  /* 0x0000000000227882 */ /* 0x000fe20000000000 */
[----:B------:R-:W-:Y:S01]  /*7d40*/  UMOV UR35, 0x8040490 ;  /* 0x0804049000237882 */ /* 0x000fe20000000000 */
[----:B------:R-:W-:Y:S01]  /*7d50*/  UMOV UR36, 0x0 ;  /* 0x0000000000247882 */ /* 0x000fe20000000000 */
[----:B------:R-:W-:Y:S01]  /*7d60*/  UMOV UR37, 0x8040490 ;  /* 0x0804049000257882 */ /* 0x000fe20000000000 */
[----:B------:R-:W-:Y:S01]  /*7d70*/  UMOV UR4, UR11 ;  /* 0x0000000b00047c82 */ /* 0x000fe20008000000 */
[----:B------:R-:W-:Y:S01]  /*7d80*/  UMOV UR5, URZ ;  /* 0x000000ff00057c82 */ /* 0x000fe20008000000 */
[----:B------:R0:W-:Y:S01]  /*7d90*/  UTCHMMA tmem[UR10], gdesc[UR12], tmem[UR7], tmem[UR14], idesc[UR15], UPT ;  /* 0x00ff0e0c0a0079ea */ /* 0x0001e2000b800007 */
[----:B------:R-:W-:Y:S01]  /*7da0*/  UMOV UR38, 0x0 ;  /* 0x0000000000267882 */ /* 0x000fe20000000000 */
[----:B------:R-:W-:Y:S01]  /*7db0*/  UMOV UR39, 0x8040490 ;  /* 0x0804049000277882 */ /* 0x000fe20000000000 */
[----:B------:R0:W-:Y:S01]  /*7dc0*/  UTCHMMA tmem[UR30], gdesc[UR24], tmem[UR7], tmem[UR34], idesc[UR35], UPT ;  /* 0x00ff22181e0079ea */ /* 0x0001e2000b800007 */
[----:B------:R-:W-:Y:S01]  /*7dd0*/  UMOV UR4, UR4 ;  /* 0x0000000400047c82 */ /* 0x000fe20008000000 */
[----:B------:R0:W-:Y:S01]  /*7de0*/  UTCHMMA tmem[UR31], gdesc[UR26], tmem[UR7], tmem[UR36], idesc[UR37], UPT ;  /* 0x00ff241a1f0079ea */ /* 0x0001e2000b800007 */
[----:B------:R0:W-:Y:S01]  /*7df0*/  UTCHMMA tmem[UR33], gdesc[UR28], tmem[UR7], tmem[UR38], idesc[UR39], UPT ;  /* 0x00ff261c210079ea */ /* 0x0001e2000b800007 */
[----:B------:R0:W-:Y:S01]  /*7e00*/  UTCBAR [UR4], URZ ;  /* 0x000000ff040073e9 */ /* 0x0001e200080000ff */
[----:B------:R-:W-:Y:S01]  /*7e10*/  NOP ;  /* 0x0000000000007918 */ /* 0x000fe20000000000 */
.L_x_19:
[----:B------:R-:W-:Y:S01]  /*7e20*/  IADD3 R109, P0, PT, R109, 0x40, RZ ;  /* 0x000000406d6d7810 */ /* 0x000fe20007f1e0ff */
[----:B------:R-:W-:Y:S01]  /*7e30*/  UIADD3 UR21, UPT, UPT, UR21, 0x1, URZ ;  /* 0x0000000115157890 */ /* 0x000fe2000fffe0ff */
[----:B------:R-:W-:Y:S02]  /*7e40*/  VIADD R103, R103, UR20 ;  /* 0x0000001467677c36 */ /* 0x000fe40008000000 */
[----:B------:R-:W-:Y:S01]  /*7e50*/  FFMA R105, R36, R105, R37 ;  /* 0x0000006924697223 */ /* 0x000fe20000000025 */
[----:B------:R-:W-:Y:S01]  /*7e60*/  IMAD.IADD R107, R108, 0x1, R107 ;  /* 0x000000016c6b7824 */ /* 0x000fe200078e026b */
[----:B------:R-:W-:Y:S01]  /*7e70*/  UISETP.GT.AND UP2, UPT, UR21, 0x1, UPT ;  /* 0x000000011500788c */ /* 0x000fe2000bf44270 */
[----:B------:R-:W-:Y:S01]  /*7e80*/  IMAD.X R120, RZ, RZ, R120, P0 ;  /* 0x000000ffff787224 */ /* 0x000fe200000e0678 */
[----:B------:R-:W-:Y:S01]  /*7e90*/  ISETP.GE.U32.AND P0, PT, R109, R68, PT ;  /* 0x000000446d00720c */ /* 0x000fe20003f06070 */
[----:B------:R-:W-:Y:S01]  /*7ea0*/  IMAD.MOV.U32 R110, RZ, RZ, R39 ;  /* 0x000000ffff6e7224 */ /* 0x000fe200078e0027 */
[----:B0-----:R-:W-:-:S02]  /*7eb0*/  USEL UR4, URZ, 0x1, !UP2 ;  /* 0x00000001ff047887 */ /* 0x001fc4000d000000 */
[----:B------:R-:W-:Y:S01]  /*7ec0*/  ISETP.GE.U32.AND.EX P0, PT, R120, RZ, PT, P0 ;  /* 0x000000ff7800720c */ /* 0x000fe20003f06100 */
[----:B------:R-:W-:-:S03]  /*7ed0*/  USEL UR21, UR21, URZ, !UP2 ;  /* 0x000000ff15157287 */ /* 0x000fc6000d000000 */
[----:B------:R-:W-:-:S09]  /*7ee0*/  LOP3.LUT R106, R106, UR4, RZ, 0x3c, !PT ;  /* 0x000000046a6a7c12 */ /* 0x000fd2000f8e3cff */
[----:B------:R-:W-:Y:S05]  /*7ef0*/  @!P0 BRA `(.L_x_20) ;  /* 0xffffffbc00908947 */ /* 0x000fea000383ffff */
[----:B------:R-:W-:Y:S01]  /*7f00*/  ISETP.GE.AND P0, PT, R3, 0x1, PT ;  /* 0x000000010300780c */ /* 0x000fe20003f06270 */
[----:B------:R-:W-:-:S12]  /*7f10*/  IMAD.MOV.U32 R110, RZ, RZ, R39 ;  /* 0x000000ffff6e7224 */ /* 0x000fd800078e0027 */
[----:B------:R-:W-:Y:S05]  /*7f20*/  @!P0 BRA `(.L_x_15) ;  /* 0x0000000000108947 */ /* 0x000fea0003800000 */
[----:B------:R-:W-:-:S04]  /*7f30*/  IMAD.U32 R2, R111, -0x80000000, RZ ;  /* 0x800000006f027824 */ /* 0x000fc800078e00ff */
[----:B------:R-:W0:Y:S02]  /*7f40*/  SYNCS.PHASECHK.TRANS64.TRYWAIT P0, [UR11], R2 ;  /* 0x00000002ff0075a7 */ /* 0x000e24000800110b */
[----:B0-----:R-:W-:Y:S05]  /*7f50*/  @!P0 BRA `(.L_x_21) ;  /* 0x0000000c00dc8947 */ /* 0x001fea0003800000 */
.L_x_27:
[----:B------:R-:W-:-:S07]  /*7f60*/  IMAD.MOV.U32 R110, RZ, RZ, R39 ;  /* 0x000000ffff6e7224 */ /* 0x000fce00078e0027 */
.L_x_15:
[C---:B------:R-:W-:Y:S01]  /*7f70*/  FMUL R2, R105.reuse, 8388608 ;  /* 0x4b00000069027820 */ /* 0x040fe20000400000 */
[----:B------:R-:W-:Y:S01]  /*7f80*/  BAR.SYNC.DEFER_BLOCKING 0x0 ;  /* 0x0000000000007b1d */ /* 0x000fe20000010000 */
[C---:B------:R-:W-:Y:S01]  /*7f90*/  FSETP.GEU.AND P2, PT, R105.reuse, 1.175494350822287508e-38, PT ;  /* 0x008000006900780b */ /* 0x040fe20003f4e000 */
[----:B0-----:R-:W-:Y:S01]  /*7fa0*/  IMAD.MOV.U32 R5, RZ, RZ, 0x3dc6b27f ;  /* 0x3dc6b27fff057424 */ /* 0x001fe200078e00ff */
[C---:B------:R-:W-:Y:S02]  /*7fb0*/  FSETP.GT.AND P1, PT, |R105|.reuse, 8.50705917302346158658e+37, PT ;  /* 0x7e8000006900780b */ /* 0x040fe40003f24200 */
[----:B------:R-:W-:Y:S01]  /*7fc0*/  FSEL R26, R2, R105, !P2 ;  /* 0x00000069021a7208 */ /* 0x000fe20005000000 */
[----:B------:R-:W0:Y:S01]  /*7fd0*/  LDCU.64 UR4, c[0x0][0x3e0] ;  /* 0x00007c00ff0477ac */ /* 0x000e220008000a00 */
[----:B------:R-:W-:Y:S01]  /*7fe0*/  FSETP.GEU.AND P0, PT, |R105|, 1.175494350822287508e-38, PT ;  /* 0x008000006900780b */ /* 0x000fe20003f0e200 */
[----:B------:R-:W1:Y:S01]  /*7ff0*/  LDC.64 R24, c[0x0][0x398] ;  /* 0x0000e600ff187b82 */ /* 0x000e620000000a00 */
[C---:B------:R-:W-:Y:S01]  /*8000*/  ISETP.GE.U32.AND P3, PT, R26.reuse, 0x7f800000, PT ;  /* 0x7f8000001a00780c */ /* 0x040fe20003f66070 */
[----:B------:R-:W-:-:S05]  /*8010*/  VIADD R2, R26, 0xc0cafb0d ;  /* 0xc0cafb0d1a027836 */ /* 0x000fca0000000000 */
[----:B------:R-:W-:Y:S01]  /*8020*/  LOP3.LUT R3, R2, 0xff800000, RZ, 0xc0, !PT ;  /* 0xff80000002037812 */ /* 0x000fe200078ec0ff */
[----:B------:R-:W-:Y:S01]  /*8030*/  @P1 FMUL R105, R105, 0.25 ;  /* 0x3e80000069691820 */ /* 0x000fe20000400000 */
[----:B------:R-:W2:Y:S03]  /*8040*/  LDC R49, c[0x0][0x3e8] ;  /* 0x0000fa00ff317b82 */ /* 0x000ea60000000800 */
[----:B------:R-:W-:Y:S02]  /*8050*/  IMAD.IADD R2, R26, 0x1, -R3 ;  /* 0x000000011a027824 */ /* 0x000fe400078e0a03 */
[----:B------:R-:W-:Y:S01]  /*8060*/  @!P0 FMUL R105, R105, 16777216 ;  /* 0x4b80000069698820 */ /* 0x000fe20000400000 */
[----:B------:R-:W-:Y:S01]  /*8070*/  I2FP.F32.S32 R3, R3 ;  /* 0x0000000300037245 */ /* 0x000fe20000201400 */
[----:B------:R-:W-:Y:S01]  /*8080*/  FADD R20, R2, -1 ;  /* 0xbf80000002147421 */ /* 0x000fe20000000000 */
[----:B------:R-:W3:Y:S02]  /*8090*/  @!P5 SYNCS.CCTL.IV [UR8+0x2800] ;  /* 0x00280000ff00d9b1 */ /* 0x000ee40008000008 */
[----:B---3--:R-:W-:Y:S01]  /*80a0*/  BAR.SYNC.DEFER_BLOCKING 0x0 ;  /* 0x0000000000007b1d */ /* 0x008fe20000010000 */
[----:B------:R-:W-:Y:S01]  /*80b0*/  FSEL R2, RZ, -23, P2 ;  /* 0xc1b80000ff027808 */ /* 0x000fe20001000000 */
[----:B------:R-:W-:Y:S01]  /*80c0*/  FFMA.FTZ R5, R20, R5, -0.16845393180847167969 ;  /* 0xbe2c7f3014057423 */ /* 0x000fe20000010005 */
[----:B0-----:R-:W-:Y:S01]  /*80d0*/  UIMAD UR4, UR6, UR4, URZ ;  /* 0x00000004060472a4 */ /* 0x001fe2000f8e02ff */
[----:B------:R-:W-:-:S02]  /*80e0*/  FSETP.NEU.AND P2, PT, R26, RZ, PT ;  /* 0x000000ff1a00720b */ /* 0x000fc40003f4d000 */
[----:B------:R-:W-:Y:S01]  /*80f0*/  FFMA.FTZ R5, R20, R5, 0.1716887056827545166 ;  /* 0x3e2fcf2a14057423 */ /* 0x000fe20000010005 */
[----:B------:R-:W0:Y:S01]  /*8100*/  MUFU.RCP R22, R105 ;  /* 0x0000006900167308 */ /* 0x000e220000001000 */
[----:B------:R-:W-:Y:S01]  /*8110*/  FFMA.FTZ R2, R3, 1.1920928955078125e-07, R2 ;  /* 0x3400000003027823 */ /* 0x000fe20000010002 */
[----:B------:R-:W-:Y:S02]  /*8120*/  IMAD R3, R0, UR5, RZ ;  /* 0x0000000500037c24 */ /* 0x000fe4000f8e02ff */
[C---:B------:R-:W-:Y:S01]  /*8130*/  FFMA.FTZ R5, R20.reuse, R5, -0.17900948226451873779 ;  /* 0xbe374e4314057423 */ /* 0x040fe20000010005 */
[----:B------:R-:W-:Y:S01]  /*8140*/  USHF.L.U32 UR5, UR4, 0x1, URZ ;  /* 0x0000000104057899 */ /* 0x000fe200080006ff */
[----:B------:R-:W-:Y:S02]  /*8150*/  IMAD.SHL.U32 R23, R3, 0x2, RZ ;  /* 0x0000000203177824 */ /* 0x000fe400078e00ff */
[----:B------:R-:W-:Y:S01]  /*8160*/  FFMA.FTZ R5, R20, R5, 0.20512372255325317383 ;  /* 0x3e520bf414057423 */ /* 0x000fe20000010005 */
[----:B--2---:R-:W-:-:S02]  /*8170*/  IMAD R55, R49, 0x18, RZ ;  /* 0x0000001831377824 */ /* 0x004fc400078e02ff */
[C---:B------:R-:W-:Y:S02]  /*8180*/  IMAD R51, R49.reuse, 0x14, RZ ;  /* 0x0000001431337824 */ /* 0x040fe400078e02ff */
[C---:B------:R-:W-:Y:S01]  /*8190*/  FFMA.FTZ R5, R20.reuse, R5, -0.24046532809734344482 ;  /* 0xbe763c8b14057423 */ /* 0x040fe20000010005 */
[C---:B------:R-:W-:Y:S02]  /*81a0*/  IMAD R27, R49.reuse, 0x12, RZ ;  /* 0x00000012311b7824 */ /* 0x040fe400078e02ff */
[C---:B------:R-:W-:Y:S02]  /*81b0*/  IMAD R59, R49.reuse, 0x1c, RZ ;  /* 0x0000001c313b7824 */ /* 0x040fe400078e02ff */
[C---:B------:R-:W-:Y:S01]  /*81c0*/  FFMA.FTZ R21, R20.reuse, R5, 0.28857114911079406738 ;  /* 0x3e93bf9914157423 */ /* 0x040fe20000010005 */
[C---:B------:R-:W-:Y:S01]  /*81d0*/  IMAD R31, R49.reuse, 0xe, RZ ;  /* 0x0000000e311f7824 */ /* 0x040fe200078e02ff */
[----:B------:R-:W2:Y:S01]  /*81e0*/  LDTM.x16 R4, tmem[UR9] ;  /* 0x00000009000479ee */ /* 0x000ea20008240000 */
[----:B------:R-:W3:Y:S01]  /*81f0*/  @!P5 SYNCS.CCTL.IV [UR8+0x2808] ;  /* 0x00280800ff00d9b1 */ /* 0x000ee20008000008 */
[----:B------:R-:W-:Y:S01]  /*8200*/  FFMA.FTZ R21, R20, R21, -0.36067417263984680176 ;  /* 0xbeb8aa4914157423 */ /* 0x000fe20000010015 */
[C---:B------:R-:W-:Y:S01]  /*8210*/  IMAD R53, R49.reuse, 0x16, RZ ;  /* 0x0000001631357824 */ /* 0x040fe200078e02ff */
[----:B------:R-:W-:Y:S01]  /*8220*/  NOP ;  /* 0x0000000000007918 */ /* 0x000fe20000000000 */
[----:B------:R-:W-:-:S02]  /*8230*/  IMAD R57, R49, 0x1a, RZ ;  /* 0x0000001a31397824 */ /* 0x000fc400078e02ff */
[C---:B------:R-:W-:Y:S01]  /*8240*/  FFMA.FTZ R21, R20.reuse, R21, 0.48089820146560668945 ;  /* 0x3ef6384a14157423 */ /* 0x040fe20000010015 */
[C---:B------:R-:W-:Y:S02]  /*8250*/  IMAD R61, R49.reuse, 0x1e, RZ ;  /* 0x0000001e313d7824 */ /* 0x040fe400078e02ff */
[C---:B------:R-:W-:Y:S02]  /*8260*/  IMAD R29, R49.reuse, 0xd, RZ ;  /* 0x0000000d311d7824 */ /* 0x040fe400078e02ff */
[----:B------:R-:W-:Y:S01]  /*8270*/  FFMA.FTZ R21, R20, R21, -0.72134751081466674805 ;  /* 0xbf38aa3b14157423 */ /* 0x000fe20000010015 */
[----:B------:R-:W-:-:S03]  /*8280*/  IMAD R33, R49, 0xf, RZ ;  /* 0x0000000f31217824 */ /* 0x000fc600078e02ff */
[----:B------:R-:W-:-:S04]  /*8290*/  FMUL R21, R20, R21 ;  /* 0x0000001514157220 */ /* 0x000fc80000400000 */
[----:B------:R-:W-:-:S04]  /*82a0*/  FMUL R21, R20, R21 ;  /* 0x0000001514157220 */ /* 0x000fc80000400000 */
[----:B------:R-:W-:Y:S01]  /*82b0*/  FFMA.FTZ R21, R20, 1.4426950216293334961, R21 ;  /* 0x3fb8aa3b14157823 */ /* 0x000fe20000010015 */
[----:B--2---:R-:W-:Y:S01]  /*82c0*/  @P1 FMUL R4, R4, 0.25 ;  /* 0x3e80000004041820 */ /* 0x004fe20000400000 */
[----:B------:R-:W-:Y:S02]  /*82d0*/  @P1 FMUL R5, R5, 0.25 ;  /* 0x3e80000005051820 */ /* 0x000fe40000400000 */
[----:B------:R-:W-:Y:S01]  /*82e0*/  FADD R21, R2, R21 ;  /* 0x0000001502157221 */ /* 0x000fe20000000000 */
[----:B------:R-:W-:Y:S01]  /*82f0*/  @P1 FMUL R15, R15, 0.25 ;  /* 0x3e8000000f0f1820 */ /* 0x000fe20000400000 */
[----:B------:R-:W-:Y:S01]  /*8300*/  @!P0 FMUL R4, R4, 16777216 ;  /* 0x4b80000004048820 */ /* 0x000fe20000400000 */
[----:B------:R-:W-:Y:S01]  /*8310*/  @!P0 FMUL R5, R5, 16777216 ;  /* 0x4b80000005058820 */ /* 0x000fe20000400000 */
[----:B------:R-:W-:Y:S02]  /*8320*/  @P3 IMAD.MOV.U32 R2, RZ, RZ, 0x7f800000 ;  /* 0x7f800000ff023424 */ /* 0x000fe400078e00ff */
[----:B------:R-:W-:Y:S01]  /*8330*/  @P1 FMUL R6, R6, 0.25 ;  /* 0x3e80000006061820 */ /* 0x000fe20000400000 */
[C---:B0-----:R-:W-:Y:S01]  /*8340*/  FMUL R4, R22.reuse, R4 ;  /* 0x0000000416047220 */ /* 0x041fe20000400000 */
[----:B------:R-:W-:Y:S01]  /*8350*/  FMUL R5, R22, R5 ;  /* 0x0000000516057220 */ /* 0x000fe20000400000 */
[----:B------:R-:W-:Y:S01]  /*8360*/  @P1 FMUL R7, R7, 0.25 ;  /* 0x3e80000007071820 */ /* 0x000fe20000400000 */
[----:B------:R-:W-:Y:S01]  /*8370*/  @P1 FMUL R9, R9, 0.25 ;  /* 0x3e80000009091820 */ /* 0x000fe20000400000 */
[----:B------:R-:W-:Y:S01]  /*8380*/  @!P0 FMUL R15, R15, 16777216 ;  /* 0x4b8000000f0f8820 */ /* 0x000fe20000400000 */
[----:B------:R-:W-:Y:S01]  /*8390*/  @P3 FFMA.FTZ R21, R26, R2, +INF ;  /* 0x7f8000001a153423 */ /* 0x000fe20000010002 */
[----:B------:R-:W-:Y:S01]  /*83a0*/  @P1 FMUL R14, R14, 0.25 ;  /* 0x3e8000000e0e1820 */ /* 0x000fe20000400000 */
[----:B-1----:R-:W-:Y:S01]  /*83b0*/  IADD3 R2, P3, P6, R23, UR5, R24 ;  /* 0x0000000517027c10 */ /* 0x002fe2000fe7e018 */
[----:B------:R-:W-:Y:S01]  /*83c0*/  UIMAD.WIDE UR4, UR4, 0x2, URZ ;  /* 0x00000002040478a5 */ /* 0x000fe2000f8e02ff */
[----:B------:R-:W-:Y:S01]  /*83d0*/  F2FP.BF16.F32.PACK_AB R46, R5, R4 ;  /* 0x00000004052e723e */ /* 0x000fe200000010ff */
[----:B------:R-:W-:Y:S01]  /*83e0*/  @P1 FMUL R8, R8, 0.25 ;  /* 0x3e80000008081820 */ /* 0x000fe20000400000 */
        /* <DEDUP_REMOVED lines=8> */
[----:B------:R-:W-:-:S04]  /*8470*/  IMAD.HI R4, R3, 0x2, RZ ;  /* 0x0000000203047827 */ /* 0x000fc800078e02ff */
[----:B------:R-:W-:Y:S01]  /*8480*/  @!P0 FMUL R6, R6, 16777216 ;  /* 0x4b80000006068820 */ /* 0x000fe20000400000 */
[----:B------:R-:W-:Y:S01]  /*8490*/  @!P0 FMUL R7, R7, 16777216 ;  /* 0x4b80000007078820 */ /* 0x000fe20000400000 */
[----:B------:R-:W-:Y:S01]  /*84a0*/  @!P0 FMUL R9, R9, 16777216 ;  /* 0x4b80000009098820 */ /* 0x000fe20000400000 */
[----:B------:R-:W-:Y:S01]  /*84b0*/  FMUL R43, R22, R15 ;  /* 0x0000000f162b7220 */ /* 0x000fe20000400000 */
[----:B------:R-:W-:Y:S01]  /*84c0*/  @!P0 FMUL R14, R14, 16777216 ;  /* 0x4b8000000e0e8820 */ /* 0x000fe20000400000 */
[----:B------:R-:W-:Y:S02]  /*84d0*/  IMAD R15, R49, 0xc, RZ ;  /* 0x0000000c310f7824 */ /* 0x000fe400078e02ff */
[----:B------:R-:W-:Y:S01]  /*84e0*/  @!P0 FMUL R8, R8, 16777216 ;  /* 0x4b80000008088820 */ /* 0x000fe20000400000 */
        /* <DEDUP_REMOVED lines=8> */
[C---:B------:R-:W-:Y:S01]  /*8570*/  FMUL R6, R22.reuse, R6 ;  /* 0x0000000616067220 */ /* 0x040fe20000400000 */
[C---:B------:R-:W-:Y:S01]  /*8580*/  FMUL R7, R22.reuse, R7 ;  /* 0x0000000716077220 */ /* 0x040fe20000400000 */
[C---:B------:R-:W-:Y:S01]  /*8590*/  FMUL R37, R22.reuse, R9 ;  /* 0x0000000916257220 */ /* 0x040fe20000400000 */
[----:B------:R-:W-:Y:S01]  /*85a0*/  FMUL R40, R22, R14 ;  /* 0x0000000e16287220 */ /* 0x000fe20000400000 */
[----:B------:R-:W-:Y:S01]  /*85b0*/  IADD3.X R3, PT, PT, R4, UR5, R25, P3, P6 ;  /* 0x0000000504037c10 */ /* 0x000fe20009fec419 */
[----:B------:R-:W-:Y:S01]  /*85c0*/  IMAD R9, R49, 0x6, RZ ;  /* 0x0000000631097824 */ /* 0x000fe200078e02ff */
[----:B------:R-:W-:Y:S01]  /*85d0*/  IADD3 R26, P1, PT, R55, R2, RZ ;  /* 0x00000002371a7210 */ /* 0x000fe20007f3e0ff */
[----:B------:R-:W-:Y:S01]  /*85e0*/  IMAD R23, R49, 0xa, RZ ;  /* 0x0000000a31177824 */ /* 0x000fe200078e02ff */
[----:B------:R-:W-:Y:S01]  /*85f0*/  FSEL R21, R21, -INF , P2 ;  /* 0xff80000015157808 */ /* 0x000fe20001000000 */
[C---:B------:R-:W-:Y:S01]  /*8600*/  FMUL R34, R22.reuse, R8 ;  /* 0x0000000816227220 */ /* 0x040fe20000400000 */
[----:B------:R-:W-:Y:S01]  /*8610*/  IADD3 R14, P6, PT, R15, R2, RZ ;  /* 0x000000020f0e7210 */ /* 0x000fe20007fde0ff */
[C---:B------:R-:W-:Y:S01]  /*8620*/  FMUL R36, R22.reuse, R10 ;  /* 0x0000000a16247220 */ /* 0x040fe20000400000 */
[C---:B------:R-:W-:Y:S01]  /*8630*/  FMUL R39, R22.reuse, R11 ;  /* 0x0000000b16277220 */ /* 0x040fe20000400000 */
[C---:B------:R-:W-:Y:S01]  /*8640*/  FMUL R38, R22.reuse, R12 ;  /* 0x0000000c16267220 */ /* 0x040fe20000400000 */
[C---:B------:R-:W-:Y:S01]  /*8650*/  FMUL R41, R22.reuse, R13 ;  /* 0x0000000d16297220 */ /* 0x040fe20000400000 */
[C---:B------:R-:W-:Y:S01]  /*8660*/  FMUL R42, R22.reuse, R16 ;  /* 0x00000010162a7220 */ /* 0x040fe20000400000 */
[C---:B------:R-:W-:Y:S01]  /*8670*/  FMUL R45, R22.reuse, R17 ;  /* 0x00000011162d7220 */ /* 0x040fe20000400000 */
[C---:B------:R-:W-:Y:S01]  /*8680*/  FMUL R44, R22.reuse, R18 ;  /* 0x00000012162c7220 */ /* 0x040fe20000400000 */
[----:B------:R-:W-:Y:S01]  /*8690*/  FMUL R47, R22, R19 ;  /* 0x00000013162f7220 */ /* 0x000fe20000400000 */
[-C--:B------:R-:W-:Y:S01]  /*86a0*/  IADD3 R22, P5, PT, R51, R2.reuse, RZ ;  /* 0x0000000233167210 */ /* 0x080fe20007fbe0ff */
[----:B------:R-:W-:Y:S01]  /*86b0*/  FFMA R35, R21, 0.69314718246459960938, R110 ;  /* 0x3f31721815237823 */ /* 0x000fe2000000006e */
[----:B------:R-:W-:Y:S01]  /*86c0*/  IADD3 R20, P2, PT, R27, R2, RZ ;  /* 0x000000021b147210 */ /* 0x000fe20007f5e0ff */
[----:B------:R-:W-:Y:S01]  /*86d0*/  IMAD R5, R49, 0x3, RZ ;  /* 0x0000000331057824 */ /* 0x000fe200078e02ff */
[----:B------:R-:W-:Y:S01]  /*86e0*/  F2FP.BF16.F32.PACK_AB R48, R7, R6 ;  /* 0x000000060730723e */ /* 0x000fe200000010ff */
[----:B------:R-:W-:Y:S01]  /*86f0*/  IMAD.SHL.U32 R7, R49, 0x2, RZ ;  /* 0x0000000231077824 */ /* 0x000fe200078e00ff */
[-C--:B------:R-:W-:Y:S01]  /*8700*/  LEA.HI.X.SX32 R27, R15, R3.reuse, 0x1, P1 ;  /* 0x000000030f1b7211 */ /* 0x080fe200008f0eff */
[----:B------:R-:W-:Y:S01]  /*8710*/  IMAD R13, R49, 0x5, RZ ;  /* 0x00000005310d7824 */ /* 0x000fe200078e02ff */
[-C--:B------:R-:W-:Y:S01]  /*8720*/  IADD3 R30, P0, PT, R59, R2.reuse, RZ ;  /* 0x000000023b1e7210 */ /* 0x080fe20007f1e0ff */
[----:B------:R-:W-:Y:S01]  /*8730*/  IMAD R17, R49, 0x7, RZ ;  /* 0x0000000731117824 */ /* 0x000fe200078e02ff */
[-C--:B------:R-:W-:Y:S01]  /*8740*/  LEA.HI.X.SX32 R15, R9, R3.reuse, 0x1, P6 ;  /* 0x00000003090f7211 */ /* 0x080fe200030f0eff */
[----:B------:R-:W-:Y:S01]  /*8750*/  IMAD R21, R49, 0x9, RZ ;  /* 0x0000000931157824 */ /* 0x000fe200078e02ff */
[-C--:B------:R-:W-:Y:S01]  /*8760*/  IADD3 R12, P6, PT, R23, R2.reuse, RZ ;  /* 0x00000002170c7210 */ /* 0x080fe20007fde0ff */
[----:B------:R-:W-:Y:S01]  /*8770*/  IMAD R25, R49, 0xb, RZ ;  /* 0x0000000b31197824 */ /* 0x000fe200078e02ff */
[-C--:B------:R-:W-:Y:S01]  /*8780*/  LEA.HI.X.SX32 R23, R23, R3.reuse, 0x1, P5 ;  /* 0x0000000317177211 */ /* 0x080fe200028f0eff */
[----:B------:R0:W-:Y:S01]  /*8790*/  STG.E.U16 desc[UR18][R2.64], R46 ;  /* 0x0000002e02007986 */ /* 0x0001e2000c101512 */
[-C--:B------:R-:W-:Y:S01]  /*87a0*/  IADD3 R8, P3, PT, R9, R2.reuse, RZ ;  /* 0x0000000209087210 */ /* 0x080fe20007f7e0ff */
[----:B------:R-:W1:Y:S01]  /*87b0*/  LDCU UR4, c[0x0][0x3ec] ;  /* 0x00007d80ff0477ac */ /* 0x000e620008000800 */
[-C--:B------:R-:W-:Y:S01]  /*87c0*/  IADD3 R24, P1, PT, R53, R2.reuse, RZ ;  /* 0x0000000235187210 */ /* 0x080fe20007f3e0ff */
[----:B------:R-:W-:Y:S01]  /*87d0*/  IMAD.SHL.U32 R11, R49, 0x4, RZ ;  /* 0x00000004310b7824 */ /* 0x000fe200078e00ff */
[----:B------:R-:W-:Y:S01]  /*87e0*/  IADD3 R16, P5, PT, R31, R2, RZ ;  /* 0x000000021f107210 */ /* 0x000fe20007fbe0ff */
[----:B------:R-:W-:Y:S01]  /*87f0*/  IMAD.SHL.U32 R19, R49, 0x8, RZ ;  /* 0x0000000831137824 */ /* 0x000fe200078e00ff */
[----:B------:R-:W-:-:S02]  /*8800*/  LEA.HI.X.SX32 R31, R31, R3, 0x1, P0 ;  /* 0x000000031f1f7211 */ /* 0x000fc400000f0eff */
[-C--:B------:R-:W-:Y:S02]  /*8810*/  IADD3 R4, P0, PT, R7, R2.reuse, RZ ;  /* 0x0000000207047210 */ /* 0x080fe40007f1e0ff */
[-C--:B------:R-:W-:Y:S02]  /*8820*/  LEA.HI.X.SX32 R9, R5, R3.reuse, 0x1, P3 ;  /* 0x0000000305097211 */ /* 0x080fe400018f0eff */
[-C--:B------:R-:W-:Y:S02]  /*8830*/  LEA.HI.X.SX32 R13, R13, R3.reuse, 0x1, P6 ;  /* 0x000000030d0d7211 */ /* 0x080fe400030f0eff */
[-C--:B------:R-:W-:Y:S02]  /*8840*/  LEA.HI.X.SX32 R17, R17, R3.reuse, 0x1, P5 ;  /* 0x0000000311117211 */ /* 0x080fe400028f0eff */
[-C--:B------:R-:W-:Y:S02]  /*8850*/  LEA.HI.X.SX32 R21, R21, R3.reuse, 0x1, P2 ;  /* 0x0000000315157211 */ /* 0x080fe400010f0eff */
[----:B------:R-:W-:Y:S01]  /*8860*/  LEA.HI.X.SX32 R25, R25, R3, 0x1, P1 ;  /* 0x0000000319197211 */ /* 0x000fe200008f0eff */
[----:B-1----:R-:W-:Y:S01]  /*8870*/  UIMAD UR4, UR6, UR4, URZ ;  /* 0x00000004060472a4 */ /* 0x002fe2000f8e02ff */
[----:B------:R-:W-:-:S02]  /*8880*/  IADD3 R28, P3, PT, R57, R2, RZ ;  /* 0x00000002391c7210 */ /* 0x000fc40007f7e0ff */
[-C--:B------:R-:W-:Y:S01]  /*8890*/  IADD3 R32, P6, PT, R61, R2.reuse, RZ ;  /* 0x000000023d207210 */ /* 0x080fe20007fde0ff */
[----:B------:R-:W-:Y:S01]  /*88a0*/  USHF.L.U32 UR6, UR4, 0x2, URZ ;  /* 0x0000000204067899 */ /* 0x000fe200080006ff */
[CC--:B------:R-:W-:Y:S01]  /*88b0*/  LEA R6, P5, R49.reuse, R2.reuse, 0x2 ;  /* 0x0000000231067211 */ /* 0x0c0fe200078a10ff */
[----:B------:R-:W-:Y:S01]  /*88c0*/  UIMAD.WIDE UR4, UR4, 0x4, URZ ;  /* 0x00000004040478a5 */ /* 0x000fe2000f8e02ff */
[CC--:B------:R-:W-:Y:S02]  /*88d0*/  LEA R10, P2, R49.reuse, R2.reuse, 0x3 ;  /* 0x00000002310a7211 */ /* 0x0c0fe400078418ff */
[C---:B------:R-:W-:Y:S02]  /*88e0*/  LEA R18, P1, R49.reuse, R2, 0x4 ;  /* 0x0000000231127211 */ /* 0x040fe400078220ff */
[----:B------:R-:W-:Y:S02]  /*88f0*/  LEA.HI.X.SX32 R5, R49, R3, 0x1, P0 ;  /* 0x0000000331057211 */ /* 0x000fe400000f0eff */
[----:B0-----:R-:W-:-:S02]  /*8900*/  PRMT R2, R46, 0x7632, R2 ;  /* 0x000076322e027816 */ /* 0x001fc40000000002 */
[-C--:B------:R-:W-:Y:S02]  /*8910*/  LEA.HI.X.SX32 R7, R7, R3.reuse, 0x1, P5 ;  /* 0x0000000307077211 */ /* 0x080fe400028f0eff */
[-C--:B------:R-:W-:Y:S01]  /*8920*/  LEA.HI.X.SX32 R29, R29, R3.reuse, 0x1, P3 ;  /* 0x000000031d1d7211 */ /* 0x080fe200018f0eff */
[----:B------:R0:W-:Y:S01]  /*8930*/  STG.E.U16 desc[UR18][R4.64], R2 ;  /* 0x0000000204007986 */ /* 0x0001e2000c101512 */
[-C--:B------:R-:W-:Y:S02]  /*8940*/  LEA.HI.X.SX32 R11, R11, R3.reuse, 0x1, P2 ;  /* 0x000000030b0b7211 */ /* 0x080fe400010f0eff */
[-C--:B------:R-:W-:Y:S01]  /*8950*/  LEA.HI.X.SX32 R19, R19, R3.reuse, 0x1, P1 ;  /* 0x0000000313137211 */ /* 0x080fe200008f0eff */
[----:B------:R1:W-:Y:S01]  /*8960*/  STG.E.U16 desc[UR18][R6.64], R48 ;  /* 0x0000003006007986 */ /* 0x0003e2000c101512 */
[----:B------:R-:W-:Y:S02]  /*8970*/  LEA.HI.X.SX32 R33, R33, R3, 0x1, P6 ;  /* 0x0000000321217211 */ /* 0x000fe400030f0eff */
[----:B------:R-:W-:-:S02]  /*8980*/  F2FP.BF16.F32.PACK_AB R34, R37, R34 ;  /* 0x000000222522723e */ /* 0x000fc400000010ff */
[----:B------:R-:W-:Y:S02]  /*8990*/  PRMT R3, R48, 0x7632, R3 ;  /* 0x0000763230037816 */ /* 0x000fe40000000003 */
[----:B------:R-:W-:Y:S01]  /*89a0*/  F2FP.BF16.F32.PACK_AB R36, R39, R36 ;  /* 0x000000242724723e */ /* 0x000fe200000010ff */
[----:B0-----:R-:W0:Y:S01]  /*89b0*/  LDC.64 R4, c[0x0][0x3a0] ;  /* 0x0000e800ff047b82 */ /* 0x001e220000000a00 */
[----:B------:R-:W-:Y:S01]  /*89c0*/  F2FP.BF16.F32.PACK_AB R38, R41, R38 ;  /* 0x000000262926723e */ /* 0x000fe200000010ff */
[----:B------:R2:W-:Y:S01]  /*89d0*/  STG.E.U16 desc[UR18][R8.64], R3 ;  /* 0x0000000308007986 */ /* 0x0005e2000c101512 */
[----:B------:R-:W-:Y:S02]  /*89e0*/  PRMT R2, R36, 0x7632, R2 ;  /* 0x0000763224027816 */ /* 0x000fe40000000002 */
[----:B-1----:R-:W-:Y:S01]  /*89f0*/  PRMT R7, R34, 0x7632, R7 ;  /* 0x0000763222077816 */ /* 0x002fe20000000007 */
[----:B------:R1:W-:Y:S01]  /*8a00*/  STG.E.U16 desc[UR18][R10.64], R34 ;  /* 0x000000220a007986 */ /* 0x0003e2000c101512 */
[----:B------:R-:W-:-:S02]  /*8a10*/  F2FP.BF16.F32.PACK_AB R40, R43, R40 ;  /* 0x000000282b28723e */ /* 0x000fc400000010ff */
[----:B------:R-:W-:Y:S01]  /*8a20*/  F2FP.BF16.F32.PACK_AB R42, R45, R42 ;  /* 0x0000002a2d2a723e */ /* 0x000fe200000010ff */
[----:B------:R4:W-:Y:S01]  /*8a30*/  STG.E.U16 desc[UR18][R12.64], R7 ;  /* 0x000000070c007986 */ /* 0x0009e2000c101512 */
[----:B------:R-:W-:Y:S01]  /*8a40*/  F2FP.BF16.F32.PACK_AB R44, R47, R44 ;  /* 0x0000002c2f2c723e */ /* 0x000fe200000010ff */
[C---:B--2---:R-:W-:Y:S02]  /*8a50*/  IMAD.SHL.U32 R3, R0.reuse, 0x4, RZ ;  /* 0x0000000400037824 */ /* 0x044fe400078e00ff */
[----:B------:R2:W-:Y:S01]  /*8a60*/  STG.E.U16 desc[UR18][R14.64], R36 ;  /* 0x000000240e007986 */ /* 0x0005e2000c101512 */
[----:B------:R-:W-:Y:S01]  /*8a70*/  IMAD.HI R0, R0, 0x4, RZ ;  /* 0x0000000400007827 */ /* 0x000fe200078e02ff */
[----:B-1----:R-:W-:Y:S02]  /*8a80*/  PRMT R10, R38, 0x7632, R10 ;  /* 0x00007632260a7816 */ /* 0x002fe4000000000a */
[----:B------:R0:W-:Y:S01]  /*8a90*/  STG.E.U16 desc[UR18][R16.64], R2 ;  /* 0x0000000210007986 */ /* 0x0001e2000c101512 */
[----:B----4-:R-:W-:-:S03]  /*8aa0*/  PRMT R12, R40, 0x7632, R12 ;  /* 0x00007632280c7816 */ /* 0x010fc6000000000c */
[----:B------:R1:W-:Y:S01]  /*8ab0*/  STG.E.U16 desc[UR18][R18.64], R38 ;  /* 0x0000002612007986 */ /* 0x0003e2000c101512 */
[----:B--2---:R-:W-:-:S03]  /*8ac0*/  PRMT R14, R42, 0x7632, R14 ;  /* 0x000076322a0e7816 */ /* 0x004fc6000000000e */
[----:B------:R1:W-:Y:S01]  /*8ad0*/  STG.E.U16 desc[UR18][R20.64], R10 ;  /* 0x0000000a14007986 */ /* 0x0003e2000c101512 */
[----:B0-----:R-:W-:-:S03]  /*8ae0*/  IADD3 R2, P0, P1, R3, UR6, R4 ;  /* 0x0000000603027c10 */ /* 0x001fc6000f91e004 */
[----:B------:R1:W-:Y:S01]  /*8af0*/  STG.E.U16 desc[UR18][R22.64], R40 ;  /* 0x0000002816007986 */ /* 0x0003e2000c101512 */
[----:B------:R-:W-:Y:S02]  /*8b00*/  PRMT R16, R44, 0x7632, R16 ;  /* 0x000076322c107816 */ /* 0x000fe40000000010 */
[----:B------:R-:W-:Y:S01]  /*8b10*/  IADD3.X R3, PT, PT, R0, UR5, R5, P0, P1 ;  /* 0x0000000500037c10 */ /* 0x000fe200087e2405 */
[----:B------:R1:W-:Y:S04]  /*8b20*/  STG.E.U16 desc[UR18][R24.64], R12 ;  /* 0x0000000c18007986 */ /* 0x0003e8000c101512 */
[----:B------:R1:W-:Y:S04]  /*8b30*/  STG.E.U16 desc[UR18][R26.64], R42 ;  /* 0x0000002a1a007986 */ /* 0x0003e8000c101512 */
[----:B------:R1:W-:Y:S04]  /*8b40*/  STG.E.U16 desc[UR18][R28.64], R14 ;  /* 0x0000000e1c007986 */ /* 0x0003e8000c101512 */
[----:B------:R1:W-:Y:S04]  /*8b50*/  STG.E.U16 desc[UR18][R30.64], R44 ;  /* 0x0000002c1e007986 */ /* 0x0003e8000c101512 */
[----:B------:R1:W-:Y:S04]  /*8b60*/  STG.E.U16 desc[UR18][R32.64], R16 ;  /* 0x0000001020007986 */ /* 0x0003e8000c101512 */
[----:B------:R1:W-:Y:S01]  /*8b70*/  STG.E desc[UR18][R2.64], R35 ;  /* 0x0000002302007986 */ /* 0x0003e2000c101912 */
[----:B---3--:R-:W-:Y:S06]  /*8b80*/  BAR.SYNC.DEFER_BLOCKING 0x0 ;  /* 0x0000000000007b1d */ /* 0x008fec0000010000 */
[----:B------:R-:W-:Y:S05]  /*8b90*/  @P4 BRA `(.L_x_22) ;  /* 0x0000000000a04947 */ /* 0x000fea0003800000 */
[----:B------:R-:W0:Y:S01]  /*8ba0*/  S2UR UR5, SR_CgaCtaId ;  /* 0x00000000000579c3 */ /* 0x000e220000008800 */
[----:B------:R-:W-:Y:S01]  /*8bb0*/  NOP ;  /* 0x0000000000007918 */ /* 0x000fe20000000000 */
[----:B------:R-:W-:Y:S01]  /*8bc0*/  UMOV UR4, 0x50 ;  /* 0x0000005000047882 */ /* 0x000fe20000000000 */
[----:B------:R-:W-:Y:S02]  /*8bd0*/  IMAD.U32 R0, RZ, RZ, UR7 ;  /* 0x00000007ff007e24 */ /* 0x000fe4000f8e00ff */
[----:B-1----:R-:W-:Y:S02]  /*8be0*/  IMAD.MOV.U32 R3, RZ, RZ, 0xf ;  /* 0x0000000fff037424 */ /* 0x002fe400078e00ff */
[----:B------:R-:W-:Y:S01]  /*8bf0*/  IMAD.MOV.U32 R7, RZ, RZ, 0x1 ;  /* 0x00000001ff077424 */ /* 0x000fe200078e00ff */
[----:B------:R-:W-:-:S04]  /*8c00*/  LOP3.LUT R0, R0, 0xffff, RZ, 0xc0, !PT ;  /* 0x0000ffff00007812 */ /* 0x000fc800078ec0ff */
[----:B------:R-:W-:-:S05]  /*8c10*/  SHF.R.U32.HI R0, RZ, 0x5, R0 ;  /* 0x00000005ff007819 */ /* 0x000fca0000011600 */
[----:B------:R-:W-:Y:S01]  /*8c20*/  VIADD R2, R0, 0x10 ;  /* 0x0000001000027836 */ /* 0x000fe20000000000 */
[----:B------:R-:W-:Y:S01]  /*8c30*/  SHF.L.U32 R0, R3, R0, RZ ;  /* 0x0000000003007219 */ /* 0x000fe200000006ff */
[----:B0-----:R-:W-:-:S03]  /*8c40*/  ULEA UR6, UR5, UR4, 0x18 ;  /* 0x0000000405067291 */ /* 0x001fc6000f8ec0ff */
[----:B------:R-:W-:-:S04]  /*8c50*/  SHF.L.U32 R3, R7, R2, RZ ;  /* 0x0000000207037219 */ /* 0x000fc800000006ff */
[----:B------:R-:W-:Y:S02]  /*8c60*/  LOP3.LUT R0, R3, R0, RZ, 0xfc, !PT ;  /* 0x0000000003007212 */ /* 0x000fe400078efcff */
[----:B------:R-:W0:Y:S02]  /*8c70*/  LDS R5, [UR6] ;  /* 0x00000006ff057984 */ /* 0x000e240008000800 */
[C---:B------:R-:W-:Y:S02]  /*8c80*/  LOP3.LUT R2, R0.reuse, 0xffff, RZ, 0xc0, !PT ;  /* 0x0000ffff00027812 */ /* 0x040fe400078ec0ff */
[----:B0-----:R-:W-:-:S04]  /*8c90*/  LOP3.LUT R3, R0, 0xffff, R5, 0x80, !PT ;  /* 0x0000ffff00037812 */ /* 0x001fc800078e8005 */
[----:B------:R-:W-:-:S13]  /*8ca0*/  ISETP.NE.AND P0, PT, R3, R2, PT ;  /* 0x000000020300720c */ /* 0x000fda0003f05270 */
[----:B------:R-:W-:Y:S05]  /*8cb0*/  @P0 BRA `(.L_x_23) ;  /* 0x0000000000500947 */ /* 0x000fea0003800000 */
[----:B------:R-:W-:Y:S02]  /*8cc0*/  SHF.R.U32.HI R5, RZ, 0x10, R5 ;  /* 0x00000010ff057819 */ /* 0x000fe40000011605 */
[----:B------:R-:W-:-:S04]  /*8cd0*/  SHF.R.U32.HI R2, RZ, 0x10, R0 ;  /* 0x00000010ff027819 */ /* 0x000fc80000011600 */
[----:B------:R-:W-:-:S04]  /*8ce0*/  LOP3.LUT R5, R5, R2, RZ, 0xc0, !PT ;  /* 0x0000000205057212 */ /* 0x000fc800078ec0ff */
[----:B------:R-:W-:-:S13]  /*8cf0*/  ISETP.NE.AND P0, PT, R5, R2, PT ;  /* 0x000000020500720c */ /* 0x000fda0003f05270 */
[----:B------:R-:W-:Y:S05]  /*8d00*/  @P0 BRA `(.L_x_24) ;  /* 0x0000000000300947 */ /* 0x000fea0003800000 */
[----:B------:R-:W-:Y:S01]  /*8d10*/  R2UR UR4, R0 ;  /* 0x00000000000472ca */ /* 0x000fe200000e0000 */
[----:B------:R-:W-:Y:S01]  /*8d20*/  VOTEU.ANY UR5, UPT, PT ;  /* 0x0000000000057886 */ /* 0x000fe200038e0100 */
[----:B------:R-:W0:Y:S01]  /*8d30*/  S2R R0, SR_LANEID ;  /* 0x0000000000007919 */ /* 0x000e220000000000 */
[----:B------:R-:W-:-:S10]  /*8d40*/  UFLO.U32 UR5, UR5 ;  /* 0x00000005000572bd */ /* 0x000fd400080e0000 */
[----:B------:R-:W-:-:S06]  /*8d50*/  ULOP3.LUT UR4, URZ, UR4, URZ, 0x33, !UPT ;  /* 0x00000004ff047292 */ /* 0x000fcc000f8e33ff */
[----:B------:R-:W-:-:S04]  /*8d60*/  IMAD.U32 R2, RZ, RZ, UR4 ;  /* 0x00000004ff027e24 */ /* 0x000fc8000f8e00ff */
[----:B------:R-:W1:Y:S02]  /*8d70*/  REDUX UR8, R2 ;  /* 0x00000000020873c4 */ /* 0x000e640000000000 */
[----:B------:R2:W-:Y:S01]  /*8d80*/  UTCATOMSWS.AND URZ, UR4 ;  /* 0x0000000400ff79e3 */ /* 0x0005e20008000000 */
[----:B0-----:R-:W-:Y:S01]  /*8d90*/  ISETP.EQ.U32.AND P0, PT, R0, UR5, PT ;  /* 0x0000000500007c0c */ /* 0x001fe2000bf02070 */
[----:B-1----:R-:W-:-:S12]  /*8da0*/  IMAD.U32 R0, RZ, RZ, UR8 ;  /* 0x00000008ff007e24 */ /* 0x002fd8000f8e00ff */
[----:B------:R2:W-:Y:S01]  /*8db0*/  @P0 ATOMS.AND RZ, [UR6], R0 ;  /* 0x00000000ffff098c */ /* 0x0005e2000a800006 */
[----:B------:R-:W-:Y:S05]  /*8dc0*/  BRA `(.L_x_22) ;  /* 0x0000000000147947 */ /* 0x000fea0003800000 */
.L_x_24:
[----:B------:R-:W-:-:S07]  /*8dd0*/  MOV R2, 0x8df0 ;  /* 0x00008df000027802 */ /* 0x000fce0000000f00 */
[----:B------:R-:W-:Y:S05]  /*8de0*/  CALL.REL.NOINC `($__internal_0_$__cuda_sm10x_tcgen05_guardrail_trap_col_being_dealloced_not_returned_by_alloc) ;  /* 0x0000000000447944 */ /* 0x000fea0003c00000 */
[----:B------:R-:W-:Y:S05]  /*8df0*/  BRA `(.L_x_22) ;  /* 0x0000000000087947 */ /* 0x000fea0003800000 */
.L_x_23:
[----:B------:R-:W-:-:S07]  /*8e00*/  MOV R2, 0x8e20 ;  /* 0x00008e2000027802 */ /* 0x000fce0000000f00 */
[----:B------:R-:W-:Y:S05]  /*8e10*/  CALL.REL.NOINC `($__internal_2_$__cuda_sm10x_tcgen05_guardrail_trap_unallocated_columns_being_dealloced) ;  /* 0x0000000000507944 */ /* 0x000fea0003c00000 */
.L_x_22:
[----:B------:R-:W-:Y:S01]  /*8e20*/  NOP ;  /* 0x0000000000007918 */ /* 0x000fe20000000000 */
[----:B--2---:R-:W-:Y:S05]  /*8e30*/  EXIT ;  /* 0x000000000000794d */ /* 0x004fea0003800000 */
.L_x_8:
[----:B------:R-:W1:Y:S02]  /*8e40*/  SYNCS.PHASECHK.TRANS64.TRYWAIT P2, [UR8+0x1800], RZ ;  /* 0x001800ffff0075a7 */ /* 0x000e640008041108 */
[----:B-1----:R-:W-:Y:S05]  /*8e50*/  @!P2 BRA `(.L_x_8) ;  /* 0xfffffffc00f8a947 */ /* 0x002fea000383ffff */
[----:B------:R-:W-:Y:S05]  /*8e60*/  BRA `(.L_x_7) ;  /* 0xffffff8400087947 */ /* 0x000fea000383ffff */
.L_x_17:
[----:B------:R-:W1:Y:S02]  /*8e70*/  SYNCS.PHASECHK.TRANS64.TRYWAIT P6, [UR8+0x2810], RZ ;  /* 0x002810ffff0075a7 */ /* 0x000e6400080c1108 */
[----:B-1----:R-:W-:Y:S05]  /*8e80*/  @!P6 BRA `(.L_x_17) ;  /* 0xfffffffc00f8e947 */ /* 0x002fea000383ffff */
[----:B------:R-:W-:Y:S05]  /*8e90*/  BRA `(.L_x_25) ;  /* 0xffffffc000487947 */ /* 0x000fea000383ffff */
.L_x_18:
[----:B------:R-:W1:Y:S02]  /*8ea0*/  SYNCS.PHASECHK.TRANS64.TRYWAIT P0, [UR11], R111 ;  /* 0x0000006fff0075a7 */ /* 0x000e64000800110b */
[----:B-1----:R-:W-:Y:S05]  /*8eb0*/  @!P0 BRA `(.L_x_18) ;  /* 0xfffffffc00f88947 */ /* 0x002fea000383ffff */
[----:B------:R-:W-:Y:S05]  /*8ec0*/  BRA `(.L_x_26) ;  /* 0xffffffdc00107947 */ /* 0x000fea000383ffff */
.L_x_21:
[----:B------:R-:W0:Y:S02]  /*8ed0*/  SYNCS.PHASECHK.TRANS64.TRYWAIT P0, [UR11], R2 ;  /* 0x00000002ff0075a7 */ /* 0x000e24000800110b */
[----:B0-----:R-:W-:Y:S05]  /*8ee0*/  @!P0 BRA `(.L_x_21) ;  /* 0xfffffffc00f88947 */ /* 0x001fea000383ffff */
[----:B------:R-:W-:Y:S05]  /*8ef0*/  BRA `(.L_x_27) ;  /* 0xfffffff000187947 */ /* 0x000fea000383ffff */
        .weak           $__internal_0_$__cuda_sm10x_tcgen05_guardrail_trap_col_being_dealloced_not_returned_by_alloc
        .type           $__internal_0_$__cuda_sm10x_tcgen05_guardrail_trap_col_being_dealloced_not_returned_by_alloc,@function
        .size           $__internal_0_$__cuda_sm10x_tcgen05_guardrail_trap_col_being_dealloced_not_returned_by_alloc,($__internal_1_$__cuda_sm10x_tcgen05_guardrail_trap_phase_invalid_during_alloc - $__internal_0_$__cuda_sm10x_tcgen05_guardrail_trap_col_being_dealloced_not_returned_by_alloc)
$__internal_0_$__cuda_sm10x_tcgen05_guardrail_trap_col_being_dealloced_not_returned_by_alloc:
[----:B------:R-:W-:Y:S05]  /*8f00*/  BPT.TRAP 0x1 ;  /* 0x000000040000795c */ /* 0x000fea0000300000 */
[----:B------:R-:W-:-:S04]  /*8f10*/  IMAD.MOV.U32 R3, RZ, RZ, 0x0 ;  /* 0x00000000ff037424 */ /* 0x000fc800078e00ff */
[----:B------:R-:W-:Y:S05]  /*8f20*/  RET.REL.NODEC R2 `(attn_fwd) ;  /* 0xffffff7002347950 */ /* 0x000fea0003c3ffff */
        .weak           $__internal_1_$__cuda_sm10x_tcgen05_guardrail_trap_phase_invalid_during_alloc
        .type           $__internal_1_$__cuda_sm10x_tcgen05_guardrail_trap_phase_invalid_during_alloc,@function
        .size           $__internal_1_$__cuda_sm10x_tcgen05_guardrail_trap_phase_invalid_during_alloc,($__internal_2_$__cuda_sm10x_tcgen05_guardrail_trap_unallocated_columns_being_dealloced - $__internal_1_$__cuda_sm10x_tcgen05_guardrail_trap_phase_invalid_during_alloc)
$__internal_1_$__cuda_sm10x_tcgen05_guardrail_trap_phase_invalid_during_alloc:
[----:B------:R-:W-:Y:S05]  /*8f30*/  BPT.TRAP 0x1 ;  /* 0x000000040000795c */ /* 0x000fea0000300000 */
[----:B------:R-:W-:-:S04]  /*8f40*/  IMAD.MOV.U32 R3, RZ, RZ, 0x0 ;  /* 0x00000000ff037424 */ /* 0x000fc800078e00ff */
[----:B------:R-:W-:Y:S05]  /*8f50*/  RET.REL.NODEC R2 `(attn_fwd) ;  /* 0xffffff7002287950 */ /* 0x000fea0003c3ffff */
        .weak           $__internal_2_$__cuda_sm10x_tcgen05_guardrail_trap_unallocated_columns_being_dealloced
        .type           $__internal_2_$__cuda_sm10x_tcgen05_guardrail_trap_unallocated_columns_being_dealloced,@function
        .size           $__internal_2_$__cuda_sm10x_tcgen05_guardrail_trap_unallocated_columns_being_dealloced,(.L_x_31 - $__internal_2_$__cuda_sm10x_tcgen05_guardrail_trap_unallocated_columns_being_dealloced)
$__internal_2_$__cuda_sm10x_tcgen05_guardrail_trap_unallocated_columns_being_dealloced:
[----:B------:R-:W-:Y:S05]  /*8f60*/  BPT.TRAP 0x1 ;  /* 0x000000040000795c */ /* 0x000fea0000300000 */
[----:B------:R-:W-:-:S04]  /*8f70*/  IMAD.MOV.U32 R3, RZ, RZ, 0x0 ;  /* 0x00000000ff037424 */ /* 0x000fc800078e00ff */
[----:B------:R-:W-:Y:S05]  /*8f80*/  RET.REL.NODEC R2 `(attn_fwd) ;  /* 0xffffff70021c7950 */ /* 0x000fea0003c3ffff */
.L_x_28:
[----:B------:R-:W-:-:S00]  /*8f90*/  BRA `(.L_x_28) ;  /* 0xfffffffc00fc7947 */ /* 0x000fc0000383ffff */
[----:B------:R-:W-:-:S00]  /*8fa0*/  NOP ;  /* 0x0000000000007918 */ /* 0x000fc00000000000 */
        /* <DEDUP_REMOVED lines=13> */
.L_x_31:


//--------------------- .nv.global.init           --------------------------
	.section	.nv.global.init,"aw",@progbits
.nv.global.init:
	.type		_$_str,@object
	.size		_$_str,(.L_3 - _$_str)
_$_str:
        /*0000*/ 	.byte	0x5f, 0x5f, 0x43, 0x55, 0x44, 0x41, 0x5f, 0x46, 0x54, 0x5a, 0x00
.L_3:


//--------------------- .nv.shared.attn_fwd       --------------------------
	.section	.nv.shared.attn_fwd,"aw",@nobits
	.sectionflags	@""
	.align	16
	.zero		1024


//--------------------- .nv.shared.reserved.0     --------------------------
	.section	.nv.shared.reserved.0,"aw",@nobits
	.align	8
	.weak		__nv_reservedSMEM_offset_0_alias
	.size		__nv_reservedSMEM_offset_0_alias, 0, 64
	.other		__nv_reservedSMEM_offset_0_alias,@"STO_CUDA_RESERVED_SHARED STV_DEFAULT"
__nv_reservedSMEM_offset_0_alias:
	.zero		0
.nv.shared.reserved.0:
	.zero		64
	.weak		__nv_reservedSMEM_allocation_phase
	.type		__nv_reservedSMEM_allocation_phase,@object
	.size		__nv_reservedSMEM_allocation_phase,(.L_0 - __nv_reservedSMEM_allocation_phase)
__nv_reservedSMEM_allocation_phase:
	.zero		1
.L_0:
	.zero		7
	.weak		__nv_reservedSMEM_devtool_atexit_pc
	.type		__nv_reservedSMEM_devtool_atexit_pc,@object
	.size		__nv_reservedSMEM_devtool_atexit_pc,(__nv_reservedSMEM_allocation_mask - __nv_reservedSMEM_devtool_atexit_pc)
__nv_reservedSMEM_devtool_atexit_pc:
	.zero		8
	.weak		__nv_reservedSMEM_allocation_mask
	.type		__nv_reservedSMEM_allocation_mask,@object
	.size		__nv_reservedSMEM_allocation_mask,(.L_2 - __nv_reservedSMEM_allocation_mask)
__nv_reservedSMEM_allocation_mask:
	.zero		4
.L_2:


//--------------------- .nv.constant0.attn_fwd    --------------------------
	.section	.nv.constant0.attn_fwd,"a",@progbits
	.sectionflags	@""
	.align	4
.nv.constant0.attn_fwd:
	.zero		1032


//--------------------- SYMBOLS --------------------------

	.type		.nv.reservedSmem.offset0,@object
	.size		.nv.reservedSmem.offset0,0x4
	.type		.nv.reservedSmem.cap,@object
	.size		.nv.reservedSmem.cap,0x4
